//
// Generated by NVIDIA NVVM Compiler
//
// Compiler Build ID: CL-36424714
// Cuda compilation tools, release 13.0, V13.0.88
// Based on NVVM 20.0.0
//

.version 9.0
.target sm_100
.address_size 64

	// .globl	_Z7calc_bmPcS_PA1024_A64_A64_4pm_t
.const .align 1 .b8 outputs[128] = {0, 3, 3, 0, 1, 2, 2, 1, 0, 3, 3, 0, 1, 2, 2, 1, 3, 0, 0, 3, 2, 1, 1, 2, 3, 0, 0, 3, 2, 1, 1, 2, 3, 0, 0, 3, 2, 1, 1, 2, 3, 0, 0, 3, 2, 1, 1, 2, 0, 3, 3, 0, 1, 2, 2, 1, 0, 3, 3, 0, 1, 2, 2, 1, 2, 1, 1, 2, 3, 0, 0, 3, 2, 1, 1, 2, 3, 0, 0, 3, 1, 2, 2, 1, 0, 3, 3, 0, 1, 2, 2, 1, 0, 3, 3, 0, 1, 2, 2, 1, 0, 3, 3, 0, 1, 2, 2, 1, 0, 3, 3, 0, 2, 1, 1, 2, 3, 0, 0, 3, 2, 1, 1, 2, 3, 0, 0, 3};

.visible .entry _Z7calc_bmPcS_PA1024_A64_A64_4pm_t(
	.param .u64 .ptr .align 1 _Z7calc_bmPcS_PA1024_A64_A64_4pm_t_param_0,
	.param .u64 .ptr .align 1 _Z7calc_bmPcS_PA1024_A64_A64_4pm_t_param_1,
	.param .u64 .ptr .align 1 _Z7calc_bmPcS_PA1024_A64_A64_4pm_t_param_2
)
{
	.reg .pred 	%p<72>;
	.reg .b16 	%rs<215>;
	.reg .b32 	%r<98>;
	.reg .b64 	%rd<33>;

	ld.param.u64 	%rd9, [_Z7calc_bmPcS_PA1024_A64_A64_4pm_t_param_0];
	ld.param.u64 	%rd8, [_Z7calc_bmPcS_PA1024_A64_A64_4pm_t_param_1];
	ld.param.u64 	%rd10, [_Z7calc_bmPcS_PA1024_A64_A64_4pm_t_param_2];
	cvta.to.global.u64 	%rd1, %rd9;
	cvta.to.global.u64 	%rd11, %rd10;
	mov.u32 	%r1, %tid.x;
	mov.u32 	%r18, %ctaid.x;
	shl.b32 	%r2, %r18, 6;
	shl.b32 	%r19, %r1, 1;
	and.b32  	%r3, %r19, 1982;
	shr.u32 	%r20, %r1, 5;
	and.b32  	%r21, %r20, 1;
	shl.b32 	%r22, %r1, 2;
	cvt.u64.u32 	%rd12, %r22;
	and.b64  	%rd13, %rd12, 3964;
	mov.u64 	%rd14, outputs;
	add.s64 	%rd15, %rd14, %rd13;
	cvt.u64.u32 	%rd16, %r21;
	add.s64 	%rd17, %rd15, %rd16;
	ld.const.u8 	%rs1, [%rd17];
	ld.const.u8 	%rs2, [%rd17+2];
	mul.wide.u32 	%rd18, %r18, 8192;
	add.s64 	%rd2, %rd11, %rd18;
	cvt.u16.u32 	%rs3, %r3;
	mul.wide.u32 	%rd19, %r1, 2;
	add.s64 	%rd3, %rd2, %rd19;
	mov.b32 	%r92, 1;
	mul.wide.u32 	%rd23, %r3, 2;
$L__BB0_1:
	add.s32 	%r23, %r92, %r2;
	cvt.u64.u32 	%rd20, %r23;
	add.s64 	%rd4, %rd1, %rd20;
	ld.global.u8 	%rs5, [%rd4];
	xor.b16  	%rs6, %rs1, %rs5;
	xor.b16  	%rs7, %rs2, %rs5;
	shr.u16 	%rs8, %rs6, 1;
	and.b16  	%rs9, %rs8, 1;
	and.b16  	%rs10, %rs6, 1;
	shr.u16 	%rs11, %rs7, 1;
	and.b16  	%rs12, %rs11, 1;
	and.b16  	%rs13, %rs7, 1;
	mul.wide.u32 	%rd21, %r92, 128;
	add.s64 	%rd22, %rd2, %rd21;
	add.s64 	%rd5, %rd22, %rd23;
	ld.global.u8 	%rs14, [%rd5];
	add.s16 	%rs15, %rs14, %rs10;
	add.s16 	%rs16, %rs15, %rs9;
	cvt.s16.s8 	%rs17, %rs16;
	ld.global.u8 	%rs18, [%rd5+2];
	add.s16 	%rs19, %rs18, %rs13;
	add.s16 	%rs20, %rs19, %rs12;
	cvt.s16.s8 	%rs21, %rs20;
	min.s16 	%rs22, %rs17, %rs21;
	setp.ge.s16 	%p1, %rs17, %rs21;
	selp.u16 	%rs23, 1, 0, %p1;
	add.s16 	%rs24, %rs23, %rs3;
	add.s64 	%rd24, %rd3, %rd21;
	st.global.u8 	[%rd24+128], %rs22;
	st.global.u8 	[%rd24+129], %rs24;
	bar.sync 	0;
	ld.global.u8 	%rs25, [%rd4+1];
	xor.b16  	%rs26, %rs1, %rs25;
	xor.b16  	%rs27, %rs2, %rs25;
	shr.u16 	%rs28, %rs26, 1;
	and.b16  	%rs29, %rs28, 1;
	and.b16  	%rs30, %rs26, 1;
	shr.u16 	%rs31, %rs27, 1;
	and.b16  	%rs32, %rs31, 1;
	and.b16  	%rs33, %rs27, 1;
	ld.global.u8 	%rs34, [%rd5+128];
	add.s16 	%rs35, %rs34, %rs30;
	add.s16 	%rs36, %rs35, %rs29;
	cvt.s16.s8 	%rs37, %rs36;
	ld.global.u8 	%rs38, [%rd5+130];
	add.s16 	%rs39, %rs38, %rs33;
	add.s16 	%rs40, %rs39, %rs32;
	cvt.s16.s8 	%rs41, %rs40;
	min.s16 	%rs42, %rs37, %rs41;
	setp.ge.s16 	%p2, %rs37, %rs41;
	selp.u16 	%rs43, 1, 0, %p2;
	add.s16 	%rs44, %rs43, %rs3;
	st.global.u8 	[%rd24+256], %rs42;
	st.global.u8 	[%rd24+257], %rs44;
	bar.sync 	0;
	ld.global.u8 	%rs45, [%rd4+2];
	xor.b16  	%rs46, %rs1, %rs45;
	xor.b16  	%rs47, %rs2, %rs45;
	shr.u16 	%rs48, %rs46, 1;
	and.b16  	%rs49, %rs48, 1;
	and.b16  	%rs50, %rs46, 1;
	shr.u16 	%rs51, %rs47, 1;
	and.b16  	%rs52, %rs51, 1;
	and.b16  	%rs53, %rs47, 1;
	ld.global.u8 	%rs54, [%rd5+256];
	add.s16 	%rs55, %rs54, %rs50;
	add.s16 	%rs56, %rs55, %rs49;
	cvt.s16.s8 	%rs57, %rs56;
	ld.global.u8 	%rs58, [%rd5+258];
	add.s16 	%rs59, %rs58, %rs53;
	add.s16 	%rs60, %rs59, %rs52;
	cvt.s16.s8 	%rs61, %rs60;
	add.s32 	%r24, %r92, 3;
	min.s16 	%rs62, %rs57, %rs61;
	setp.ge.s16 	%p3, %rs57, %rs61;
	selp.u16 	%rs63, 1, 0, %p3;
	add.s16 	%rs64, %rs63, %rs3;
	shl.b32 	%r25, %r24, 7;
	cvt.u64.u32 	%rd25, %r25;
	and.b64  	%rd26, %rd25, 8064;
	add.s64 	%rd6, %rd3, %rd26;
	st.global.u8 	[%rd6], %rs62;
	st.global.u8 	[%rd6+1], %rs64;
	bar.sync 	0;
	setp.eq.s32 	%p4, %r24, 64;
	@%p4 bra 	$L__BB0_3;
	ld.global.u8 	%rs65, [%rd4+3];
	xor.b16  	%rs66, %rs1, %rs65;
	xor.b16  	%rs67, %rs2, %rs65;
	shr.u16 	%rs68, %rs66, 1;
	and.b16  	%rs69, %rs68, 1;
	and.b16  	%rs70, %rs66, 1;
	shr.u16 	%rs71, %rs67, 1;
	and.b16  	%rs72, %rs71, 1;
	and.b16  	%rs73, %rs67, 1;
	ld.global.u8 	%rs74, [%rd5+384];
	add.s16 	%rs75, %rs74, %rs70;
	add.s16 	%rs76, %rs75, %rs69;
	cvt.s16.s8 	%rs77, %rs76;
	ld.global.u8 	%rs78, [%rd5+386];
	add.s16 	%rs79, %rs78, %rs73;
	add.s16 	%rs80, %rs79, %rs72;
	cvt.s16.s8 	%rs81, %rs80;
	add.s32 	%r92, %r92, 4;
	min.s16 	%rs82, %rs77, %rs81;
	setp.ge.s16 	%p5, %rs77, %rs81;
	selp.u16 	%rs83, 1, 0, %p5;
	add.s16 	%rs84, %rs83, %rs3;
	st.global.u8 	[%rd6+128], %rs82;
	st.global.u8 	[%rd6+129], %rs84;
	bar.sync 	0;
	bra.uni 	$L__BB0_1;
$L__BB0_3:
	setp.ne.s32 	%p6, %r1, 0;
	@%p6 bra 	$L__BB0_8;
	ld.global.s8 	%rs85, [%rd2];
	min.s16 	%rs86, %rs85, 120;
	ld.global.s8 	%rs87, [%rd2+2];
	setp.gt.s16 	%p7, %rs86, %rs87;
	min.s16 	%rs88, %rs86, %rs87;
	selp.u32 	%r28, 1, 0, %p7;
	ld.global.s8 	%rs89, [%rd2+4];
	setp.gt.s16 	%p8, %rs88, %rs89;
	min.s16 	%rs90, %rs88, %rs89;
	selp.b32 	%r29, 2, %r28, %p8;
	ld.global.s8 	%rs91, [%rd2+6];
	setp.gt.s16 	%p9, %rs90, %rs91;
	min.s16 	%rs92, %rs90, %rs91;
	selp.b32 	%r30, 3, %r29, %p9;
	ld.global.s8 	%rs93, [%rd2+8];
	setp.gt.s16 	%p10, %rs92, %rs93;
	min.s16 	%rs94, %rs92, %rs93;
	selp.b32 	%r31, 4, %r30, %p10;
	ld.global.s8 	%rs95, [%rd2+10];
	setp.gt.s16 	%p11, %rs94, %rs95;
	min.s16 	%rs96, %rs94, %rs95;
	selp.b32 	%r32, 5, %r31, %p11;
	ld.global.s8 	%rs97, [%rd2+12];
	setp.gt.s16 	%p12, %rs96, %rs97;
	min.s16 	%rs98, %rs96, %rs97;
	selp.b32 	%r33, 6, %r32, %p12;
	ld.global.s8 	%rs99, [%rd2+14];
	setp.gt.s16 	%p13, %rs98, %rs99;
	min.s16 	%rs100, %rs98, %rs99;
	selp.b32 	%r34, 7, %r33, %p13;
	ld.global.s8 	%rs101, [%rd2+16];
	setp.gt.s16 	%p14, %rs100, %rs101;
	min.s16 	%rs102, %rs100, %rs101;
	selp.b32 	%r35, 8, %r34, %p14;
	ld.global.s8 	%rs103, [%rd2+18];
	setp.gt.s16 	%p15, %rs102, %rs103;
	min.s16 	%rs104, %rs102, %rs103;
	selp.b32 	%r36, 9, %r35, %p15;
	ld.global.s8 	%rs105, [%rd2+20];
	setp.gt.s16 	%p16, %rs104, %rs105;
	min.s16 	%rs106, %rs104, %rs105;
	selp.b32 	%r37, 10, %r36, %p16;
	ld.global.s8 	%rs107, [%rd2+22];
	setp.gt.s16 	%p17, %rs106, %rs107;
	min.s16 	%rs108, %rs106, %rs107;
	selp.b32 	%r38, 11, %r37, %p17;
	ld.global.s8 	%rs109, [%rd2+24];
	setp.gt.s16 	%p18, %rs108, %rs109;
	min.s16 	%rs110, %rs108, %rs109;
	selp.b32 	%r39, 12, %r38, %p18;
	ld.global.s8 	%rs111, [%rd2+26];
	setp.gt.s16 	%p19, %rs110, %rs111;
	min.s16 	%rs112, %rs110, %rs111;
	selp.b32 	%r40, 13, %r39, %p19;
	ld.global.s8 	%rs113, [%rd2+28];
	setp.gt.s16 	%p20, %rs112, %rs113;
	min.s16 	%rs114, %rs112, %rs113;
	selp.b32 	%r41, 14, %r40, %p20;
	ld.global.s8 	%rs115, [%rd2+30];
	setp.gt.s16 	%p21, %rs114, %rs115;
	min.s16 	%rs116, %rs114, %rs115;
	selp.b32 	%r42, 15, %r41, %p21;
	ld.global.s8 	%rs117, [%rd2+32];
	setp.gt.s16 	%p22, %rs116, %rs117;
	min.s16 	%rs118, %rs116, %rs117;
	selp.b32 	%r43, 16, %r42, %p22;
	ld.global.s8 	%rs119, [%rd2+34];
	setp.gt.s16 	%p23, %rs118, %rs119;
	min.s16 	%rs120, %rs118, %rs119;
	selp.b32 	%r44, 17, %r43, %p23;
	ld.global.s8 	%rs121, [%rd2+36];
	setp.gt.s16 	%p24, %rs120, %rs121;
	min.s16 	%rs122, %rs120, %rs121;
	selp.b32 	%r45, 18, %r44, %p24;
	ld.global.s8 	%rs123, [%rd2+38];
	setp.gt.s16 	%p25, %rs122, %rs123;
	min.s16 	%rs124, %rs122, %rs123;
	selp.b32 	%r46, 19, %r45, %p25;
	ld.global.s8 	%rs125, [%rd2+40];
	setp.gt.s16 	%p26, %rs124, %rs125;
	min.s16 	%rs126, %rs124, %rs125;
	selp.b32 	%r47, 20, %r46, %p26;
	ld.global.s8 	%rs127, [%rd2+42];
	setp.gt.s16 	%p27, %rs126, %rs127;
	min.s16 	%rs128, %rs126, %rs127;
	selp.b32 	%r48, 21, %r47, %p27;
	ld.global.s8 	%rs129, [%rd2+44];
	setp.gt.s16 	%p28, %rs128, %rs129;
	min.s16 	%rs130, %rs128, %rs129;
	selp.b32 	%r49, 22, %r48, %p28;
	ld.global.s8 	%rs131, [%rd2+46];
	setp.gt.s16 	%p29, %rs130, %rs131;
	min.s16 	%rs132, %rs130, %rs131;
	selp.b32 	%r50, 23, %r49, %p29;
	ld.global.s8 	%rs133, [%rd2+48];
	setp.gt.s16 	%p30, %rs132, %rs133;
	min.s16 	%rs134, %rs132, %rs133;
	selp.b32 	%r51, 24, %r50, %p30;
	ld.global.s8 	%rs135, [%rd2+50];
	setp.gt.s16 	%p31, %rs134, %rs135;
	min.s16 	%rs136, %rs134, %rs135;
	selp.b32 	%r52, 25, %r51, %p31;
	ld.global.s8 	%rs137, [%rd2+52];
	setp.gt.s16 	%p32, %rs136, %rs137;
	min.s16 	%rs138, %rs136, %rs137;
	selp.b32 	%r53, 26, %r52, %p32;
	ld.global.s8 	%rs139, [%rd2+54];
	setp.gt.s16 	%p33, %rs138, %rs139;
	min.s16 	%rs140, %rs138, %rs139;
	selp.b32 	%r54, 27, %r53, %p33;
	ld.global.s8 	%rs141, [%rd2+56];
	setp.gt.s16 	%p34, %rs140, %rs141;
	min.s16 	%rs142, %rs140, %rs141;
	selp.b32 	%r55, 28, %r54, %p34;
	ld.global.s8 	%rs143, [%rd2+58];
	setp.gt.s16 	%p35, %rs142, %rs143;
	min.s16 	%rs144, %rs142, %rs143;
	selp.b32 	%r56, 29, %r55, %p35;
	ld.global.s8 	%rs145, [%rd2+60];
	setp.gt.s16 	%p36, %rs144, %rs145;
	min.s16 	%rs146, %rs144, %rs145;
	selp.b32 	%r57, 30, %r56, %p36;
	ld.global.s8 	%rs147, [%rd2+62];
	setp.gt.s16 	%p37, %rs146, %rs147;
	min.s16 	%rs148, %rs146, %rs147;
	selp.b32 	%r58, 31, %r57, %p37;
	ld.global.s8 	%rs149, [%rd2+64];
	setp.gt.s16 	%p38, %rs148, %rs149;
	min.s16 	%rs150, %rs148, %rs149;
	selp.b32 	%r59, 32, %r58, %p38;
	ld.global.s8 	%rs151, [%rd2+66];
	setp.gt.s16 	%p39, %rs150, %rs151;
	min.s16 	%rs152, %rs150, %rs151;
	selp.b32 	%r60, 33, %r59, %p39;
	ld.global.s8 	%rs153, [%rd2+68];
	setp.gt.s16 	%p40, %rs152, %rs153;
	min.s16 	%rs154, %rs152, %rs153;
	selp.b32 	%r61, 34, %r60, %p40;
	ld.global.s8 	%rs155, [%rd2+70];
	setp.gt.s16 	%p41, %rs154, %rs155;
	min.s16 	%rs156, %rs154, %rs155;
	selp.b32 	%r62, 35, %r61, %p41;
	ld.global.s8 	%rs157, [%rd2+72];
	setp.gt.s16 	%p42, %rs156, %rs157;
	min.s16 	%rs158, %rs156, %rs157;
	selp.b32 	%r63, 36, %r62, %p42;
	ld.global.s8 	%rs159, [%rd2+74];
	setp.gt.s16 	%p43, %rs158, %rs159;
	min.s16 	%rs160, %rs158, %rs159;
	selp.b32 	%r64, 37, %r63, %p43;
	ld.global.s8 	%rs161, [%rd2+76];
	setp.gt.s16 	%p44, %rs160, %rs161;
	min.s16 	%rs162, %rs160, %rs161;
	selp.b32 	%r65, 38, %r64, %p44;
	ld.global.s8 	%rs163, [%rd2+78];
	setp.gt.s16 	%p45, %rs162, %rs163;
	min.s16 	%rs164, %rs162, %rs163;
	selp.b32 	%r66, 39, %r65, %p45;
	ld.global.s8 	%rs165, [%rd2+80];
	setp.gt.s16 	%p46, %rs164, %rs165;
	min.s16 	%rs166, %rs164, %rs165;
	selp.b32 	%r67, 40, %r66, %p46;
	ld.global.s8 	%rs167, [%rd2+82];
	setp.gt.s16 	%p47, %rs166, %rs167;
	min.s16 	%rs168, %rs166, %rs167;
	selp.b32 	%r68, 41, %r67, %p47;
	ld.global.s8 	%rs169, [%rd2+84];
	setp.gt.s16 	%p48, %rs168, %rs169;
	min.s16 	%rs170, %rs168, %rs169;
	selp.b32 	%r69, 42, %r68, %p48;
	ld.global.s8 	%rs171, [%rd2+86];
	setp.gt.s16 	%p49, %rs170, %rs171;
	min.s16 	%rs172, %rs170, %rs171;
	selp.b32 	%r70, 43, %r69, %p49;
	ld.global.s8 	%rs173, [%rd2+88];
	setp.gt.s16 	%p50, %rs172, %rs173;
	min.s16 	%rs174, %rs172, %rs173;
	selp.b32 	%r71, 44, %r70, %p50;
	ld.global.s8 	%rs175, [%rd2+90];
	setp.gt.s16 	%p51, %rs174, %rs175;
	min.s16 	%rs176, %rs174, %rs175;
	selp.b32 	%r72, 45, %r71, %p51;
	ld.global.s8 	%rs177, [%rd2+92];
	setp.gt.s16 	%p52, %rs176, %rs177;
	min.s16 	%rs178, %rs176, %rs177;
	selp.b32 	%r73, 46, %r72, %p52;
	ld.global.s8 	%rs179, [%rd2+94];
	setp.gt.s16 	%p53, %rs178, %rs179;
	min.s16 	%rs180, %rs178, %rs179;
	selp.b32 	%r74, 47, %r73, %p53;
	ld.global.s8 	%rs181, [%rd2+96];
	setp.gt.s16 	%p54, %rs180, %rs181;
	min.s16 	%rs182, %rs180, %rs181;
	selp.b32 	%r75, 48, %r74, %p54;
	ld.global.s8 	%rs183, [%rd2+98];
	setp.gt.s16 	%p55, %rs182, %rs183;
	min.s16 	%rs184, %rs182, %rs183;
	selp.b32 	%r76, 49, %r75, %p55;
	ld.global.s8 	%rs185, [%rd2+100];
	setp.gt.s16 	%p56, %rs184, %rs185;
	min.s16 	%rs186, %rs184, %rs185;
	selp.b32 	%r77, 50, %r76, %p56;
	ld.global.s8 	%rs187, [%rd2+102];
	setp.gt.s16 	%p57, %rs186, %rs187;
	min.s16 	%rs188, %rs186, %rs187;
	selp.b32 	%r78, 51, %r77, %p57;
	ld.global.s8 	%rs189, [%rd2+104];
	setp.gt.s16 	%p58, %rs188, %rs189;
	min.s16 	%rs190, %rs188, %rs189;
	selp.b32 	%r79, 52, %r78, %p58;
	ld.global.s8 	%rs191, [%rd2+106];
	setp.gt.s16 	%p59, %rs190, %rs191;
	min.s16 	%rs192, %rs190, %rs191;
	selp.b32 	%r80, 53, %r79, %p59;
	ld.global.s8 	%rs193, [%rd2+108];
	setp.gt.s16 	%p60, %rs192, %rs193;
	min.s16 	%rs194, %rs192, %rs193;
	selp.b32 	%r81, 54, %r80, %p60;
	ld.global.s8 	%rs195, [%rd2+110];
	setp.gt.s16 	%p61, %rs194, %rs195;
	min.s16 	%rs196, %rs194, %rs195;
	selp.b32 	%r82, 55, %r81, %p61;
	ld.global.s8 	%rs197, [%rd2+112];
	setp.gt.s16 	%p62, %rs196, %rs197;
	min.s16 	%rs198, %rs196, %rs197;
	selp.b32 	%r83, 56, %r82, %p62;
	ld.global.s8 	%rs199, [%rd2+114];
	setp.gt.s16 	%p63, %rs198, %rs199;
	min.s16 	%rs200, %rs198, %rs199;
	selp.b32 	%r84, 57, %r83, %p63;
	ld.global.s8 	%rs201, [%rd2+116];
	setp.gt.s16 	%p64, %rs200, %rs201;
	min.s16 	%rs202, %rs200, %rs201;
	selp.b32 	%r85, 58, %r84, %p64;
	ld.global.s8 	%rs203, [%rd2+118];
	setp.gt.s16 	%p65, %rs202, %rs203;
	min.s16 	%rs204, %rs202, %rs203;
	selp.b32 	%r86, 59, %r85, %p65;
	ld.global.s8 	%rs205, [%rd2+120];
	setp.gt.s16 	%p66, %rs204, %rs205;
	min.s16 	%rs206, %rs204, %rs205;
	selp.b32 	%r87, 60, %r86, %p66;
	ld.global.s8 	%rs207, [%rd2+122];
	setp.gt.s16 	%p67, %rs206, %rs207;
	min.s16 	%rs208, %rs206, %rs207;
	selp.b32 	%r88, 61, %r87, %p67;
	ld.global.s8 	%rs209, [%rd2+124];
	setp.gt.s16 	%p68, %rs208, %rs209;
	min.s16 	%rs210, %rs208, %rs209;
	selp.b32 	%r89, 62, %r88, %p68;
	ld.global.s8 	%rs211, [%rd2+126];
	setp.gt.s16 	%p69, %rs210, %rs211;
	selp.b32 	%r96, 63, %r89, %p69;
	add.s32 	%r7, %r2, -1;
	cvta.to.global.u64 	%rd7, %rd8;
	mov.b32 	%r94, 0;
	mov.b32 	%r93, 63;
	mov.u32 	%r95, %r94;
$L__BB0_5:
	cvt.u16.u32 	%rs212, %r96;
	shr.u16 	%rs213, %rs212, 5;
	and.b16  	%rs214, %rs213, 1;
	cvt.s64.s32 	%rd27, %r93;
	add.s64 	%rd28, %rd7, %rd27;
	st.global.u8 	[%rd28], %rs214;
	mul.wide.u32 	%rd29, %r95, 128;
	add.s64 	%rd30, %rd2, %rd29;
	mul.wide.s32 	%rd31, %r96, 2;
	add.s64 	%rd32, %rd30, %rd31;
	ld.global.u8 	%rs4, [%rd32+1];
	add.s32 	%r97, %r95, -1;
$L__BB0_6:
	mov.u32 	%r95, %r97;
	setp.lt.s32 	%p70, %r95, 0;
	mov.b32 	%r97, 63;
	@%p70 bra 	$L__BB0_6;
	add.s32 	%r93, %r7, %r95;
	add.s32 	%r94, %r94, 1;
	setp.ne.s32 	%p71, %r94, 64;
	cvt.u32.u16 	%r91, %rs4;
	cvt.s32.s8 	%r96, %r91;
	@%p71 bra 	$L__BB0_5;
$L__BB0_8:
	ret;

}


// ===== COMPILED SASS (sm_100) =====

	.target	sm_100

	.elftype	@"ET_EXEC"


//--------------------- .note.nv.tkinfo           --------------------------
	.section	.note.nv.tkinfo,"",@"SHT_NOTE"
	.sectionflags	@"SHF_NOTE_NV_TKINFO"
	.tkinfo
        /*0018*/ 	.word	0x00000002
        /*0030*/ 	.string	""
        /*0030*/ 	.string	"ptxas"
        /*0030*/ 	.string	"Cuda compilation tools, release 13.0, V13.0.88"
        /*0030*/ 	.string	"Build cuda_13.0.r13.0/compiler.36424714_0"
        /*0030*/ 	.string	"-arch sm_100 -m 64 "



//--------------------- .note.nv.cuinfo           --------------------------
	.section	.note.nv.cuinfo,"",@"SHT_NOTE"
	.sectionflags	@"SHF_NOTE_NV_CUINFO"
        /*0018*/ 	.short	0x0002
        /*001a*/ 	.short	0x0064
        /*001c*/ 	.short	0x0082
	.zero		2


//--------------------- .nv.info                  --------------------------
	.section	.nv.info,"",@"SHT_CUDA_INFO"
	.align	4


	//----- nvinfo : EIATTR_REGCOUNT
	.align		4
        /*0000*/ 	.byte	0x04, 0x2f
        /*0002*/ 	.short	(.L_2 - .L_1)
	.align		4
.L_1:
        /*0004*/ 	.word	index@(_Z7calc_bmPcS_PA1024_A64_A64_4pm_t)
        /*0008*/ 	.word	0x00000032


	//----- nvinfo : EIATTR_FRAME_SIZE
	.align		4
.L_2:
        /*000c*/ 	.byte	0x04, 0x11
        /*000e*/ 	.short	(.L_4 - .L_3)
	.align		4
.L_3:
        /*0010*/ 	.word	index@(_Z7calc_bmPcS_PA1024_A64_A64_4pm_t)
        /*0014*/ 	.word	0x00000000


	//----- nvinfo : EIATTR_MIN_STACK_SIZE
	.align		4
.L_4:
        /*0018*/ 	.byte	0x04, 0x12
        /*001a*/ 	.short	(.L_6 - .L_5)
	.align		4
.L_5:
        /*001c*/ 	.word	index@(_Z7calc_bmPcS_PA1024_A64_A64_4pm_t)
        /*0020*/ 	.word	0x00000000
.L_6:


//--------------------- .nv.compat                --------------------------
	.section	.nv.compat,"",@"SHT_CUDA_COMPAT_INFO"
	.align	4
        /*0000*/ 	.byte	0x02, 0x09, 0x00, 0x00, 0x02, 0x02, 0x01, 0x00, 0x02, 0x05, 0x05, 0x00, 0x03, 0x07, 0x01, 0x01
        /*0010*/ 	.byte	0x02, 0x03, 0x00, 0x00, 0x02, 0x06, 0x01, 0x00, 0x04, 0x0b, 0x08, 0x00, 0x09, 0x00, 0x00, 0x00
        /*0020*/ 	.byte	0x00, 0x00, 0x00, 0x00


//--------------------- .nv.info._Z7calc_bmPcS_PA1024_A64_A64_4pm_t --------------------------
	.section	.nv.info._Z7calc_bmPcS_PA1024_A64_A64_4pm_t,"",@"SHT_CUDA_INFO"
	.sectionflags	@""
	.align	4


	//----- nvinfo : EIATTR_CUDA_API_VERSION
	.align		4
        /*0000*/ 	.byte	0x04, 0x37
        /*0002*/ 	.short	(.L_8 - .L_7)
.L_7:
        /*0004*/ 	.word	0x00000082


	//----- nvinfo : EIATTR_KPARAM_INFO
	.align		4
.L_8:
        /*0008*/ 	.byte	0x04, 0x17
        /*000a*/ 	.short	(.L_10 - .L_9)
.L_9:
        /*000c*/ 	.word	0x00000000
        /*0010*/ 	.short	0x0002
        /*0012*/ 	.short	0x0010
        /*0014*/ 	.byte	0x00, 0xf5, 0x21, 0x00


	//----- nvinfo : EIATTR_KPARAM_INFO
	.align		4
.L_10:
        /*0018*/ 	.byte	0x04, 0x17
        /*001a*/ 	.short	(.L_12 - .L_11)
.L_11:
        /*001c*/ 	.word	0x00000000
        /*0020*/ 	.short	0x0001
        /*0022*/ 	.short	0x0008
        /*0024*/ 	.byte	0x00, 0xf5, 0x21, 0x00


	//----- nvinfo : EIATTR_KPARAM_INFO
	.align		4
.L_12:
        /*0028*/ 	.byte	0x04, 0x17
        /*002a*/ 	.short	(.L_14 - .L_13)
.L_13:
        /*002c*/ 	.word	0x00000000
        /*0030*/ 	.short	0x0000
        /*0032*/ 	.short	0x0000
        /*0034*/ 	.byte	0x00, 0xf5, 0x21, 0x00


	//----- nvinfo : EIATTR_SPARSE_MMA_MASK
	.align		4
.L_14:
        /*0038*/ 	.byte	0x03, 0x50
        /*003a*/ 	.short	0x0000


	//----- nvinfo : EIATTR_MAXREG_COUNT
	.align		4
        /*003c*/ 	.byte	0x03, 0x1b
        /*003e*/ 	.short	0x00ff


	//----- nvinfo : EIATTR_NUM_BARRIERS
	.align		4
        /*0040*/ 	.byte	0x02, 0x4c
        /*0042*/ 	.byte	0x01
	.zero		1


	//----- nvinfo : EIATTR_MERCURY_ISA_VERSION
	.align		4
        /*0044*/ 	.byte	0x03, 0x5f
        /*0046*/ 	.short	0x0101


	//----- nvinfo : EIATTR_VRC_CTA_INIT_COUNT
	.align		4
        /*0048*/ 	.byte	0x02, 0x4a
	.zero		1
	.zero		1


	//----- nvinfo : EIATTR_EXIT_INSTR_OFFSETS
	.align		4
        /*004c*/ 	.byte	0x04, 0x1c
        /*004e*/ 	.short	(.L_16 - .L_15)


	//   ....[0]....
.L_15:
        /*0050*/ 	.word	0x00000ea0


	//   ....[1]....
        /*0054*/ 	.word	0x000026b0


	//----- nvinfo : EIATTR_CBANK_PARAM_SIZE
	.align		4
.L_16:
        /*0058*/ 	.byte	0x03, 0x19
        /*005a*/ 	.short	0x0018


	//----- nvinfo : EIATTR_PARAM_CBANK
	.align		4
        /*005c*/ 	.byte	0x04, 0x0a
        /*005e*/ 	.short	(.L_18 - .L_17)
	.align		4
.L_17:
        /*0060*/ 	.word	index@(.nv.constant0._Z7calc_bmPcS_PA1024_A64_A64_4pm_t)
        /*0064*/ 	.short	0x0380
        /*0066*/ 	.short	0x0018


	//----- nvinfo : EIATTR_SW_WAR
	.align		4
.L_18:
        /*0068*/ 	.byte	0x04, 0x36
        /*006a*/ 	.short	(.L_20 - .L_19)
.L_19:
        /*006c*/ 	.word	0x00000008
.L_20:


//--------------------- .nv.callgraph             --------------------------
	.section	.nv.callgraph,"",@"SHT_CUDA_CALLGRAPH"
	.align	4
	.sectionentsize	8
	.align		4
        /*0000*/ 	.word	0x00000000
	.align		4
        /*0004*/ 	.word	0xffffffff
	.align		4
        /*0008*/ 	.word	0x00000000
	.align		4
        /*000c*/ 	.word	0xfffffffe
	.align		4
        /*0010*/ 	.word	0x00000000
	.align		4
        /*0014*/ 	.word	0xfffffffd
	.align		4
        /*0018*/ 	.word	0x00000000
	.align		4
        /*001c*/ 	.word	0xfffffffc


//--------------------- .nv.constant3             --------------------------
	.section	.nv.constant3,"a",@progbits
.nv.constant3:
	.type		outputs,@object
	.size		outputs,(.L_0 - outputs)
outputs:
        /*0000*/ 	.byte	0x00, 0x03, 0x03, 0x00, 0x01, 0x02, 0x02, 0x01, 0x00, 0x03, 0x03, 0x00, 0x01, 0x02, 0x02, 0x01
        /*0010*/ 	.byte	0x03, 0x00, 0x00, 0x03, 0x02, 0x01, 0x01, 0x02, 0x03, 0x00, 0x00, 0x03, 0x02, 0x01, 0x01, 0x02
        /*0020*/ 	.byte	0x03, 0x00, 0x00, 0x03, 0x02, 0x01, 0x01, 0x02, 0x03, 0x00, 0x00, 0x03, 0x02, 0x01, 0x01, 0x02
        /*0030*/ 	.byte	0x00, 0x03, 0x03, 0x00, 0x01, 0x02, 0x02, 0x01, 0x00, 0x03, 0x03, 0x00, 0x01, 0x02, 0x02, 0x01
        /*0040*/ 	.byte	0x02, 0x01, 0x01, 0x02, 0x03, 0x00, 0x00, 0x03, 0x02, 0x01, 0x01, 0x02, 0x03, 0x00, 0x00, 0x03
        /*0050*/ 	.byte	0x01, 0x02, 0x02, 0x01, 0x00, 0x03, 0x03, 0x00, 0x01, 0x02, 0x02, 0x01, 0x00, 0x03, 0x03, 0x00
        /*0060*/ 	.byte	0x01, 0x02, 0x02, 0x01, 0x00, 0x03, 0x03, 0x00, 0x01, 0x02, 0x02, 0x01, 0x00, 0x03, 0x03, 0x00
        /*0070*/ 	.byte	0x02, 0x01, 0x01, 0x02, 0x03, 0x00, 0x00, 0x03, 0x02, 0x01, 0x01, 0x02, 0x03, 0x00, 0x00, 0x03
.L_0:


//--------------------- .text._Z7calc_bmPcS_PA1024_A64_A64_4pm_t --------------------------
	.section	.text._Z7calc_bmPcS_PA1024_A64_A64_4pm_t,"ax",@progbits
	.align	128
        .global         _Z7calc_bmPcS_PA1024_A64_A64_4pm_t
        .type           _Z7calc_bmPcS_PA1024_A64_A64_4pm_t,@function
        .size           _Z7calc_bmPcS_PA1024_A64_A64_4pm_t,(.L_x_4 - _Z7calc_bmPcS_PA1024_A64_A64_4pm_t)
        .other          _Z7calc_bmPcS_PA1024_A64_A64_4pm_t,@"STO_CUDA_ENTRY STV_DEFAULT"
_Z7calc_bmPcS_PA1024_A64_A64_4pm_t:
.text._Z7calc_bmPcS_PA1024_A64_A64_4pm_t:
[----:B------:R-:W-:Y:S01]  /*0000*/  LDC R1, c[0x0][0x37c] ;  /* 0x0000df00ff017b82 */ /* 0x000fe20000000800 */
[----:B------:R-:W0:Y:S01]  /*0010*/  S2R R5, SR_CTAID.X ;  /* 0x0000000000057919 */ /* 0x000e220000002500 */
[----:B------:R-:W1:Y:S06]  /*0020*/  LDCU.64 UR4, c[0x0][0x380] ;  /* 0x00007000ff0477ac */ /* 0x000e6c0008000a00 */
[----:B------:R-:W2:Y:S01]  /*0030*/  LDC.64 R46, c[0x0][0x390] ;  /* 0x0000e400ff2e7b82 */ /* 0x000ea20000000a00 */
[----:B------:R-:W3:Y:S01]  /*0040*/  S2R R3, SR_TID.X ;  /* 0x0000000000037919 */ /* 0x000ee20000002100 */
[----:B------:R-:W4:Y:S01]  /*0050*/  LDCU.64 UR6, c[0x0][0x358] ;  /* 0x00006b00ff0677ac */ /* 0x000f220008000a00 */
[----:B0-----:R-:W-:-:S04]  /*0060*/  LEA R4, R5, 0x1, 0x6 ;  /* 0x0000000105047811 */ /* 0x001fc800078e30ff */
[----:B-1----:R-:W-:Y:S01]  /*0070*/  IADD3 R4, P0, PT, R4, UR4, RZ ;  /* 0x0000000404047c10 */ /* 0x002fe2000ff1e0ff */
[----:B---3--:R-:W-:-:S04]  /*0080*/  IMAD.SHL.U32 R7, R3, 0x2, RZ ;  /* 0x0000000203077824 */ /* 0x008fc800078e00ff */
[----:B------:R-:W-:Y:S02]  /*0090*/  IMAD.X R13, RZ, RZ, UR5, P0 ;  /* 0x00000005ff0d7e24 */ /* 0x000fe400080e06ff */
[----:B------:R-:W-:Y:S01]  /*00a0*/  IMAD.MOV.U32 R12, RZ, RZ, R4 ;  /* 0x000000ffff0c7224 */ /* 0x000fe200078e0004 */
[----:B------:R-:W-:Y:S01]  /*00b0*/  LOP3.LUT R7, R7, 0x7be, RZ, 0xc0, !PT ;  /* 0x000007be07077812 */ /* 0x000fe200078ec0ff */
[----:B--2---:R-:W-:-:S03]  /*00c0*/  IMAD.WIDE.U32 R46, R5, 0x2000, R46 ;  /* 0x00002000052e7825 */ /* 0x004fc600078e002e */
[----:B----4-:R-:W2:Y:S01]  /*00d0*/  LDG.E.U8 R9, desc[UR6][R12.64] ;  /* 0x000000060c097981 */ /* 0x010ea2000c1e1100 */
[----:B------:R-:W-:-:S05]  /*00e0*/  IMAD.WIDE.U32 R14, R7, 0x2, R46 ;  /* 0x00000002070e7825 */ /* 0x000fca00078e002e */
[----:B------:R-:W3:Y:S04]  /*00f0*/  LDG.E.U8 R17, desc[UR6][R14.64+0x80] ;  /* 0x000080060e117981 */ /* 0x000ee8000c1e1100 */
[----:B------:R-:W4:Y:S01]  /*0100*/  LDG.E.U8 R0, desc[UR6][R14.64+0x82] ;  /* 0x000082060e007981 */ /* 0x000f22000c1e1100 */
[----:B------:R-:W-:Y:S01]  /*0110*/  IMAD.SHL.U32 R6, R3, 0x4, RZ ;  /* 0x0000000403067824 */ /* 0x000fe200078e00ff */
[----:B------:R-:W-:-:S04]  /*0120*/  SHF.R.U32.HI R2, RZ, 0x5, R3 ;  /* 0x00000005ff027819 */ /* 0x000fc80000011603 */
[----:B------:R-:W-:Y:S02]  /*0130*/  LOP3.LUT R2, R2, 0x1, RZ, 0xc0, !PT ;  /* 0x0000000102027812 */ /* 0x000fe400078ec0ff */
[----:B------:R-:W-:-:S05]  /*0140*/  LOP3.LUT R11, R6, 0xf7c, RZ, 0xc0, !PT ;  /* 0x00000f7c060b7812 */ /* 0x000fca00078ec0ff */
[----:B------:R-:W-:-:S04]  /*0150*/  IMAD.IADD R18, R2, 0x1, R11 ;  /* 0x0000000102127824 */ /* 0x000fc800078e020b */
[----:B------:R-:W2:Y:S08]  /*0160*/  LDC.U8 R6, c[0x3][R18] ;  /* 0x00c0000012067b82 */ /* 0x000eb00000000000 */
[----:B------:R-:W0:Y:S01]  /*0170*/  LDC.U8 R8, c[0x3][R18+0x2] ;  /* 0x00c0008012087b82 */ /* 0x000e220000000000 */
[-C--:B--2---:R-:W-:Y:S02]  /*0180*/  LOP3.LUT R2, R6, R9.reuse, RZ, 0x3c, !PT ;  /* 0x0000000906027212 */ /* 0x084fe400078e3cff */
[----:B0-----:R-:W-:-:S02]  /*0190*/  LOP3.LUT R10, R8, R9, RZ, 0x3c, !PT ;  /* 0x00000009080a7212 */ /* 0x001fc400078e3cff */
[----:B------:R-:W-:Y:S02]  /*01a0*/  SHF.R.U32.HI R2, RZ, 0x1, R2 ;  /* 0x00000001ff027819 */ /* 0x000fe40000011602 */
[----:B------:R-:W-:Y:S02]  /*01b0*/  SHF.R.U32.HI R10, RZ, 0x1, R10 ;  /* 0x00000001ff0a7819 */ /* 0x000fe4000001160a */
[--C-:B------:R-:W-:Y:S02]  /*01c0*/  LOP3.LUT R11, R6, 0x1, R9.reuse, 0x48, !PT ;  /* 0x00000001060b7812 */ /* 0x100fe400078e4809 */
[----:B------:R-:W-:Y:S02]  /*01d0*/  LOP3.LUT R16, R8, 0x1, R9, 0x48, !PT ;  /* 0x0000000108107812 */ /* 0x000fe400078e4809 */
[----:B------:R-:W-:Y:S02]  /*01e0*/  LOP3.LUT R2, R2, 0x1, RZ, 0xc0, !PT ;  /* 0x0000000102027812 */ /* 0x000fe400078ec0ff */
[----:B------:R-:W-:-:S02]  /*01f0*/  LOP3.LUT R9, R10, 0x1, RZ, 0xc0, !PT ;  /* 0x000000010a097812 */ /* 0x000fc400078ec0ff */
[----:B---3--:R-:W-:Y:S02]  /*0200*/  IADD3 R2, PT, PT, R2, R17, R11 ;  /* 0x0000001102027210 */ /* 0x008fe40007ffe00b */
[----:B----4-:R-:W-:Y:S02]  /*0210*/  IADD3 R0, PT, PT, R9, R0, R16 ;  /* 0x0000000009007210 */ /* 0x010fe40007ffe010 */
[----:B------:R-:W-:Y:S02]  /*0220*/  PRMT R10, R2, 0x8880, RZ ;  /* 0x00008880020a7816 */ /* 0x000fe400000000ff */
[----:B------:R-:W-:Y:S02]  /*0230*/  PRMT R9, R0, 0x8880, RZ ;  /* 0x0000888000097816 */ /* 0x000fe400000000ff */
[----:B------:R-:W-:Y:S02]  /*0240*/  PRMT R2, R2, 0x8880, RZ ;  /* 0x0000888002027816 */ /* 0x000fe400000000ff */
[----:B------:R-:W-:Y:S01]  /*0250*/  ISETP.GE.AND P0, PT, R10, R9, PT ;  /* 0x000000090a00720c */ /* 0x000fe20003f06270 */
[----:B------:R-:W-:Y:S01]  /*0260*/  VIADD R9, R7, 0x1 ;  /* 0x0000000107097836 */ /* 0x000fe20000000000 */
[----:B------:R-:W-:-:S02]  /*0270*/  PRMT R10, R0, 0x8880, RZ ;  /* 0x00008880000a7816 */ /* 0x000fc400000000ff */
[----:B------:R-:W-:Y:S01]  /*0280*/  PRMT R0, R2, 0x7710, RZ ;  /* 0x0000771002007816 */ /* 0x000fe200000000ff */
[----:B------:R-:W-:Y:S01]  /*0290*/  IMAD.MOV.U32 R17, RZ, RZ, R9 ;  /* 0x000000ffff117224 */ /* 0x000fe200078e0009 */
[----:B------:R-:W-:Y:S01]  /*02a0*/  PRMT R2, R10, 0x7710, RZ ;  /* 0x000077100a027816 */ /* 0x000fe200000000ff */
[----:B------:R-:W-:-:S03]  /*02b0*/  IMAD.WIDE.U32 R10, R3, 0x2, R46 ;  /* 0x00000002030a7825 */ /* 0x000fc600078e002e */
[----:B------:R-:W-:-:S03]  /*02c0*/  VIMNMX.S16x2 R0, PT, PT, R0, R2, PT ;  /* 0x0000000200007248 */ /* 0x000fc60003fe0300 */
[----:B------:R-:W-:Y:S01]  /*02d0*/  @!P0 IMAD.MOV R17, RZ, RZ, R7 ;  /* 0x000000ffff118224 */ /* 0x000fe200078e0207 */
[----:B------:R-:W-:-:S04]  /*02e0*/  PRMT R20, R0, 0x7610, R20 ;  /* 0x0000761000147816 */ /* 0x000fc80000000014 */
[----:B------:R0:W-:Y:S04]  /*02f0*/  STG.E.U8 desc[UR6][R10.64+0x101], R17 ;  /* 0x000101110a007986 */ /* 0x0001e8000c101106 */
[----:B------:R1:W-:Y:S01]  /*0300*/  STG.E.U8 desc[UR6][R10.64+0x100], R20 ;  /* 0x000100140a007986 */ /* 0x0003e2000c101106 */
[----:B------:R-:W-:Y:S06]  /*0310*/  BAR.SYNC.DEFER_BLOCKING 0x0 ;  /* 0x0000000000007b1d */ /* 0x000fec0000010000 */
[----:B------:R-:W2:Y:S04]  /*0320*/  LDG.E.U8 R19, desc[UR6][R12.64+0x1] ;  /* 0x000001060c137981 */ /* 0x000ea8000c1e1100 */
[----:B------:R-:W3:Y:S04]  /*0330*/  LDG.E.U8 R16, desc[UR6][R14.64+0x100] ;  /* 0x000100060e107981 */ /* 0x000ee8000c1e1100 */
[----:B------:R-:W4:Y:S01]  /*0340*/  LDG.E.U8 R18, desc[UR6][R14.64+0x102] ;  /* 0x000102060e127981 */ /* 0x000f22000c1e1100 */
[----:B--2---:R-:W-:-:S02]  /*0350*/  LOP3.LUT R0, R6, R19, RZ, 0x3c, !PT ;  /* 0x0000001306007212 */ /* 0x004fc400078e3cff */
[----:B------:R-:W-:Y:S02]  /*0360*/  LOP3.LUT R2, R8, R19, RZ, 0x3c, !PT ;  /* 0x0000001308027212 */ /* 0x000fe400078e3cff */
[----:B------:R-:W-:Y:S02]  /*0370*/  SHF.R.U32.HI R0, RZ, 0x1, R0 ;  /* 0x00000001ff007819 */ /* 0x000fe40000011600 */
[----:B------:R-:W-:Y:S02]  /*0380*/  SHF.R.U32.HI R2, RZ, 0x1, R2 ;  /* 0x00000001ff027819 */ /* 0x000fe40000011602 */
[--C-:B------:R-:W-:Y:S02]  /*0390*/  LOP3.LUT R21, R6, 0x1, R19.reuse, 0x48, !PT ;  /* 0x0000000106157812 */ /* 0x100fe400078e4813 */
[----:B------:R-:W-:Y:S02]  /*03a0*/  LOP3.LUT R19, R8, 0x1, R19, 0x48, !PT ;  /* 0x0000000108137812 */ /* 0x000fe400078e4813 */
[----:B------:R-:W-:-:S02]  /*03b0*/  LOP3.LUT R0, R0, 0x1, RZ, 0xc0, !PT ;  /* 0x0000000100007812 */ /* 0x000fc400078ec0ff */
[----:B------:R-:W-:Y:S02]  /*03c0*/  LOP3.LUT R2, R2, 0x1, RZ, 0xc0, !PT ;  /* 0x0000000102027812 */ /* 0x000fe400078ec0ff */
[----:B---3--:R-:W-:Y:S02]  /*03d0*/  IADD3 R0, PT, PT, R0, R16, R21 ;  /* 0x0000001000007210 */ /* 0x008fe40007ffe015 */
[----:B----4-:R-:W-:Y:S02]  /*03e0*/  IADD3 R2, PT, PT, R2, R18, R19 ;  /* 0x0000001202027210 */ /* 0x010fe40007ffe013 */
[----:B0-----:R-:W-:Y:S02]  /*03f0*/  PRMT R17, R0, 0x8880, RZ ;  /* 0x0000888000117816 */ /* 0x001fe400000000ff */
[----:B------:R-:W-:Y:S02]  /*0400*/  PRMT R16, R2, 0x8880, RZ ;  /* 0x0000888002107816 */ /* 0x000fe400000000ff */
[----:B------:R-:W-:-:S02]  /*0410*/  PRMT R0, R0, 0x8880, RZ ;  /* 0x0000888000007816 */ /* 0x000fc400000000ff */
[----:B------:R-:W-:Y:S01]  /*0420*/  ISETP.GE.AND P0, PT, R17, R16, PT ;  /* 0x000000101100720c */ /* 0x000fe20003f06270 */
[----:B------:R-:W-:Y:S01]  /*0430*/  IMAD.MOV.U32 R17, RZ, RZ, R9 ;  /* 0x000000ffff117224 */ /* 0x000fe200078e0009 */
[----:B------:R-:W-:Y:S02]  /*0440*/  PRMT R2, R2, 0x8880, RZ ;  /* 0x0000888002027816 */ /* 0x000fe400000000ff */
[----:B------:R-:W-:Y:S02]  /*0450*/  PRMT R0, R0, 0x7710, RZ ;  /* 0x0000771000007816 */ /* 0x000fe400000000ff */
[----:B------:R-:W-:-:S04]  /*0460*/  PRMT R2, R2, 0x7710, RZ ;  /* 0x0000771002027816 */ /* 0x000fc800000000ff */
[----:B------:R-:W-:-:S03]  /*0470*/  VIMNMX.S16x2 R0, PT, PT, R0, R2, PT ;  /* 0x0000000200007248 */ /* 0x000fc60003fe0300 */
[----:B------:R-:W-:Y:S01]  /*0480*/  @!P0 IMAD.MOV R17, RZ, RZ, R7 ;  /* 0x000000ffff118224 */ /* 0x000fe200078e0207 */
[----:B-1----:R-:W-:-:S04]  /*0490*/  PRMT R20, R0, 0x7610, R20 ;  /* 0x0000761000147816 */ /* 0x002fc80000000014 */
        /* <DEDUP_REMOVED lines=14> */
[----:B---3--:R-:W-:Y:S01]  /*0580*/  IADD3 R0, PT, PT, R0, R16, R21 ;  /* 0x0000001000007210 */ /* 0x008fe20007ffe015 */
[----:B------:R-:W-:Y:S01]  /*0590*/  IMAD.MOV.U32 R21, RZ, RZ, R9 ;  /* 0x000000ffff157224 */ /* 0x000fe200078e0009 */
[----:B----4-:R-:W-:Y:S01]  /*05a0*/  IADD3 R2, PT, PT, R2, R18, R19 ;  /* 0x0000001202027210 */ /* 0x010fe20007ffe013 */
[----:B------:R-:W-:Y:S01]  /*05b0*/  IMAD.MOV.U32 R19, RZ, RZ, 0x1 ;  /* 0x00000001ff137424 */ /* 0x000fe200078e00ff */
[----:B0-----:R-:W-:Y:S02]  /*05c0*/  PRMT R17, R0, 0x8880, RZ ;  /* 0x0000888000117816 */ /* 0x001fe400000000ff */
[----:B------:R-:W-:Y:S02]  /*05d0*/  PRMT R12, R2, 0x8880, RZ ;  /* 0x00008880020c7816 */ /* 0x000fe400000000ff */
[----:B------:R-:W-:-:S02]  /*05e0*/  PRMT R0, R0, 0x8880, RZ ;  /* 0x0000888000007816 */ /* 0x000fc400000000ff */
[----:B------:R-:W-:Y:S02]  /*05f0*/  ISETP.GE.AND P0, PT, R17, R12, PT ;  /* 0x0000000c1100720c */ /* 0x000fe40003f06270 */
[----:B------:R-:W-:Y:S02]  /*0600*/  PRMT R2, R2, 0x8880, RZ ;  /* 0x0000888002027816 */ /* 0x000fe400000000ff */
[----:B------:R-:W-:Y:S02]  /*0610*/  IADD3 R16, P1, PT, R10, 0x200, RZ ;  /* 0x000002000a107810 */ /* 0x000fe40007f3e0ff */
[----:B------:R-:W-:Y:S02]  /*0620*/  PRMT R0, R0, 0x7710, RZ ;  /* 0x0000771000007816 */ /* 0x000fe400000000ff */
[----:B------:R-:W-:Y:S01]  /*0630*/  PRMT R2, R2, 0x7710, RZ ;  /* 0x0000771002027816 */ /* 0x000fe200000000ff */
[----:B------:R-:W-:-:S03]  /*0640*/  IMAD.X R17, RZ, RZ, R11, P1 ;  /* 0x000000ffff117224 */ /* 0x000fc600008e060b */
[----:B------:R-:W-:Y:S01]  /*0650*/  VIMNMX.S16x2 R0, PT, PT, R0, R2, PT ;  /* 0x0000000200007248 */ /* 0x000fe20003fe0300 */
[----:B------:R-:W-:Y:S01]  /*0660*/  @!P0 IMAD.MOV R21, RZ, RZ, R7 ;  /* 0x000000ffff158224 */ /* 0x000fe200078e0207 */
[----:B------:R-:W-:-:S03]  /*0670*/  IADD3 R14, P0, PT, R14, 0x80, RZ ;  /* 0x000000800e0e7810 */ /* 0x000fc60007f1e0ff */
[----:B------:R1:W-:Y:S02]  /*0680*/  STG.E.U8 desc[UR6][R16.64], R0 ;  /* 0x0000000010007986 */ /* 0x0003e4000c101106 */
[----:B------:R-:W-:Y:S02]  /*0690*/  IMAD.X R23, RZ, RZ, R15, P0 ;  /* 0x000000ffff177224 */ /* 0x000fe400000e060f */
[----:B------:R1:W-:Y:S01]  /*06a0*/  STG.E.U8 desc[UR6][R16.64+0x1], R21 ;  /* 0x0000011510007986 */ /* 0x0003e2000c101106 */
[----:B------:R-:W-:Y:S06]  /*06b0*/  BAR.SYNC.DEFER_BLOCKING 0x0 ;  /* 0x0000000000007b1d */ /* 0x000fec0000010000 */
.L_x_0:
[----:B------:R-:W-:-:S05]  /*06c0*/  IMAD.MOV.U32 R12, RZ, RZ, R4 ;  /* 0x000000ffff0c7224 */ /* 0x000fca00078e0004 */
[----:B0-----:R0:W1:Y:S02]  /*06d0*/  LDG.E.U8 R15, desc[UR6][R12.64+0x3] ;  /* 0x000003060c0f7981 */ /* 0x001064000c1e1100 */
[----:B0-----:R-:W-:Y:S02]  /*06e0*/  IMAD.MOV.U32 R12, RZ, RZ, R14 ;  /* 0x000000ffff0c7224 */ /* 0x001fe400078e000e */
[----:B------:R-:W-:-:S05]  /*06f0*/  IMAD.MOV.U32 R13, RZ, RZ, R23 ;  /* 0x000000ffff0d7224 */ /* 0x000fca00078e0017 */
[----:B------:R-:W2:Y:S04]  /*0700*/  LDG.E.U8 R4, desc[UR6][R12.64+0x180] ;  /* 0x000180060c047981 */ /* 0x000ea8000c1e1100 */
[----:B------:R-:W3:Y:S01]  /*0710*/  LDG.E.U8 R14, desc[UR6][R12.64+0x182] ;  /* 0x000182060c0e7981 */ /* 0x000ee2000c1e1100 */
[----:B------:R-:W-:Y:S02]  /*0720*/  IMAD.MOV.U32 R18, RZ, RZ, R19 ;  /* 0x000000ffff127224 */ /* 0x000fe400078e0013 */
[----:B------:R-:W-:Y:S01]  /*0730*/  VIADD R19, R19, 0x4 ;  /* 0x0000000413137836 */ /* 0x000fe20000000000 */
[-C--:B-1----:R-:W-:Y:S02]  /*0740*/  LOP3.LUT R0, R6, R15.reuse, RZ, 0x3c, !PT ;  /* 0x0000000f06007212 */ /* 0x082fe400078e3cff */
[----:B------:R-:W-:-:S02]  /*0750*/  LOP3.LUT R2, R8, R15, RZ, 0x3c, !PT ;  /* 0x0000000f08027212 */ /* 0x000fc400078e3cff */
[----:B------:R-:W-:Y:S02]  /*0760*/  SHF.R.U32.HI R0, RZ, 0x1, R0 ;  /* 0x00000001ff007819 */ /* 0x000fe40000011600 */
[----:B------:R-:W-:Y:S02]  /*0770*/  SHF.R.U32.HI R2, RZ, 0x1, R2 ;  /* 0x00000001ff027819 */ /* 0x000fe40000011602 */
[--C-:B------:R-:W-:Y:S02]  /*0780*/  LOP3.LUT R21, R6, 0x1, R15.reuse, 0x48, !PT ;  /* 0x0000000106157812 */ /* 0x100fe400078e480f */
[----:B------:R-:W-:Y:S02]  /*0790*/  LOP3.LUT R15, R8, 0x1, R15, 0x48, !PT ;  /* 0x00000001080f7812 */ /* 0x000fe400078e480f */
[----:B------:R-:W-:Y:S02]  /*07a0*/  LOP3.LUT R0, R0, 0x1, RZ, 0xc0, !PT ;  /* 0x0000000100007812 */ /* 0x000fe400078ec0ff */
[----:B------:R-:W-:-:S02]  /*07b0*/  LOP3.LUT R2, R2, 0x1, RZ, 0xc0, !PT ;  /* 0x0000000102027812 */ /* 0x000fc400078ec0ff */
[----:B--2---:R-:W-:Y:S01]  /*07c0*/  IADD3 R0, PT, PT, R0, R4, R21 ;  /* 0x0000000400007210 */ /* 0x004fe20007ffe015 */
[----:B------:R-:W-:Y:S01]  /*07d0*/  IMAD.MOV.U32 R21, RZ, RZ, R9 ;  /* 0x000000ffff157224 */ /* 0x000fe200078e0009 */
[----:B---3--:R-:W-:Y:S02]  /*07e0*/  IADD3 R2, PT, PT, R2, R14, R15 ;  /* 0x0000000e02027210 */ /* 0x008fe40007ffe00f */
[----:B------:R-:W-:Y:S02]  /*07f0*/  PRMT R13, R0, 0x8880, RZ ;  /* 0x00008880000d7816 */ /* 0x000fe400000000ff */
[----:B------:R-:W-:Y:S02]  /*0800*/  PRMT R4, R2, 0x8880, RZ ;  /* 0x0000888002047816 */ /* 0x000fe400000000ff */
[----:B------:R-:W-:Y:S02]  /*0810*/  PRMT R0, R0, 0x8880, RZ ;  /* 0x0000888000007816 */ /* 0x000fe400000000ff */
[----:B------:R-:W-:Y:S01]  /*0820*/  ISETP.GE.AND P0, PT, R13, R4, PT ;  /* 0x000000040d00720c */ /* 0x000fe20003f06270 */
[----:B------:R-:W-:Y:S01]  /*0830*/  IMAD R4, R5, 0x40, R19 ;  /* 0x0000004005047824 */ /* 0x000fe200078e0213 */
[----:B------:R-:W-:-:S02]  /*0840*/  PRMT R2, R2, 0x8880, RZ ;  /* 0x0000888002027816 */ /* 0x000fc400000000ff */
[----:B------:R-:W-:Y:S02]  /*0850*/  PRMT R0, R0, 0x7710, RZ ;  /* 0x0000771000007816 */ /* 0x000fe400000000ff */
[----:B------:R-:W-:Y:S02]  /*0860*/  PRMT R2, R2, 0x7710, RZ ;  /* 0x0000771002027816 */ /* 0x000fe400000000ff */
[----:B------:R-:W-:Y:S02]  /*0870*/  IADD3 R4, P1, PT, R4, UR4, RZ ;  /* 0x0000000404047c10 */ /* 0x000fe4000ff3e0ff */
[----:B------:R-:W-:-:S03]  /*0880*/  VIMNMX.S16x2 R0, PT, PT, R0, R2, PT ;  /* 0x0000000200007248 */ /* 0x000fc60003fe0300 */
[----:B------:R-:W-:Y:S01]  /*0890*/  @!P0 IMAD.MOV R21, RZ, RZ, R7 ;  /* 0x000000ffff158224 */ /* 0x000fe200078e0207 */
[----:B------:R-:W-:Y:S01]  /*08a0*/  PRMT R15, R0, 0x7610, R15 ;  /* 0x00007610000f7816 */ /* 0x000fe2000000000f */
[----:B------:R-:W-:Y:S02]  /*08b0*/  IMAD.X R13, RZ, RZ, UR5, P1 ;  /* 0x00000005ff0d7e24 */ /* 0x000fe400088e06ff */
[----:B------:R-:W-:Y:S01]  /*08c0*/  IMAD.MOV.U32 R12, RZ, RZ, R4 ;  /* 0x000000ffff0c7224 */ /* 0x000fe200078e0004 */
[----:B------:R-:W-:Y:S04]  /*08d0*/  STG.E.U8 desc[UR6][R16.64+0x81], R21 ;  /* 0x0000811510007986 */ /* 0x000fe8000c101106 */
[----:B------:R0:W-:Y:S01]  /*08e0*/  STG.E.U8 desc[UR6][R16.64+0x80], R15 ;  /* 0x0000800f10007986 */ /* 0x0001e2000c101106 */
[----:B------:R-:W-:Y:S01]  /*08f0*/  BAR.SYNC.DEFER_BLOCKING 0x0 ;  /* 0x0000000000007b1d */ /* 0x000fe20000010000 */
[----:B0-----:R-:W-:-:S04]  /*0900*/  IMAD.WIDE.U32 R14, R19, 0x80, R46 ;  /* 0x00000080130e7825 */ /* 0x001fc800078e002e */
[----:B------:R-:W-:Y:S01]  /*0910*/  IMAD.WIDE.U32 R14, R7, 0x2, R14 ;  /* 0x00000002070e7825 */ /* 0x000fe200078e000e */
        /* <DEDUP_REMOVED lines=12> */
[----:B----4-:R-:W-:Y:S01]  /*09e0*/  IADD3 R0, PT, PT, R21, R0, R23 ;  /* 0x0000000015007210 */ /* 0x010fe20007ffe017 */
[----:B------:R-:W-:Y:S01]  /*09f0*/  IMAD.MOV.U32 R23, RZ, RZ, R9 ;  /* 0x000000ffff177224 */ /* 0x000fe200078e0009 */
[----:B------:R-:W-:Y:S02]  /*0a00*/  PRMT R17, R2, 0x8880, RZ ;  /* 0x0000888002117816 */ /* 0x000fe400000000ff */
[----:B------:R-:W-:Y:S02]  /*0a10*/  PRMT R16, R0, 0x8880, RZ ;  /* 0x0000888000107816 */ /* 0x000fe400000000ff */
[----:B------:R-:W-:-:S02]  /*0a20*/  PRMT R2, R2, 0x8880, RZ ;  /* 0x0000888002027816 */ /* 0x000fc400000000ff */
[----:B------:R-:W-:Y:S02]  /*0a30*/  ISETP.GE.AND P0, PT, R17, R16, PT ;  /* 0x000000101100720c */ /* 0x000fe40003f06270 */
[----:B------:R-:W-:Y:S02]  /*0a40*/  PRMT R0, R2, 0x7710, RZ ;  /* 0x0000771002007816 */ /* 0x000fe400000000ff */
[----:B------:R-:W-:Y:S01]  /*0a50*/  PRMT R2, R16, 0x7710, RZ ;  /* 0x0000771010027816 */ /* 0x000fe200000000ff */
[----:B------:R-:W-:-:S03]  /*0a60*/  IMAD.WIDE.U32 R16, R19, 0x80, R10 ;  /* 0x0000008013107825 */ /* 0x000fc600078e000a */
[----:B------:R-:W-:-:S04]  /*0a70*/  VIMNMX.S16x2 R0, PT, PT, R0, R2, PT ;  /* 0x0000000200007248 */ /* 0x000fc80003fe0300 */
[----:B------:R-:W-:Y:S01]  /*0a80*/  PRMT R24, R0, 0x7610, R24 ;  /* 0x0000761000187816 */ /* 0x000fe20000000018 */
[----:B------:R-:W-:-:S04]  /*0a90*/  @!P0 IMAD.MOV R23, RZ, RZ, R7 ;  /* 0x000000ffff178224 */ /* 0x000fc800078e0207 */
        /* <DEDUP_REMOVED lines=9> */
[----:B------:R-:W-:Y:S02]  /*0b30*/  LOP3.LUT R25, R6, 0x1, R21, 0x48, !PT ;  /* 0x0000000106197812 */ /* 0x000fe400078e4815 */
[----:B------:R-:W-:Y:S02]  /*0b40*/  LOP3.LUT R2, R2, 0x1, RZ, 0xc0, !PT ;  /* 0x0000000102027812 */ /* 0x000fe400078ec0ff */
[----:B------:R-:W-:Y:S02]  /*0b50*/  SHF.R.U32.HI R20, RZ, 0x1, R20 ;  /* 0x00000001ff147819 */ /* 0x000fe40000011614 */
[----:B---3--:R-:W-:-:S02]  /*0b60*/  IADD3 R2, PT, PT, R2, R22, R25 ;  /* 0x0000001602027210 */ /* 0x008fc40007ffe019 */
[----:B------:R-:W-:Y:S02]  /*0b70*/  LOP3.LUT R22, R8, 0x1, R21, 0x48, !PT ;  /* 0x0000000108167812 */ /* 0x000fe400078e4815 */
[----:B------:R-:W-:-:S04]  /*0b80*/  LOP3.LUT R21, R20, 0x1, RZ, 0xc0, !PT ;  /* 0x0000000114157812 */ /* 0x000fc800078ec0ff */
[----:B----4-:R-:W-:Y:S02]  /*0b90*/  IADD3 R0, PT, PT, R21, R0, R22 ;  /* 0x0000000015007210 */ /* 0x010fe40007ffe016 */
[----:B------:R-:W-:Y:S02]  /*0ba0*/  PRMT R21, R2, 0x8880, RZ ;  /* 0x0000888002157816 */ /* 0x000fe400000000ff */
[----:B------:R-:W-:Y:S02]  /*0bb0*/  PRMT R20, R0, 0x8880, RZ ;  /* 0x0000888000147816 */ /* 0x000fe400000000ff */
[----:B------:R-:W-:Y:S02]  /*0bc0*/  PRMT R2, R2, 0x8880, RZ ;  /* 0x0000888002027816 */ /* 0x000fe400000000ff */
[----:B------:R-:W-:Y:S01]  /*0bd0*/  ISETP.GE.AND P0, PT, R21, R20, PT ;  /* 0x000000141500720c */ /* 0x000fe20003f06270 */
[----:B------:R-:W-:Y:S01]  /*0be0*/  IMAD.MOV.U32 R21, RZ, RZ, R9 ;  /* 0x000000ffff157224 */ /* 0x000fe200078e0009 */
[----:B------:R-:W-:-:S02]  /*0bf0*/  PRMT R0, R2, 0x7710, RZ ;  /* 0x0000771002007816 */ /* 0x000fc400000000ff */
[----:B------:R-:W-:-:S04]  /*0c00*/  PRMT R2, R20, 0x7710, RZ ;  /* 0x0000771014027816 */ /* 0x000fc800000000ff */
[----:B------:R-:W-:-:S04]  /*0c10*/  VIMNMX.S16x2 R0, PT, PT, R0, R2, PT ;  /* 0x0000000200007248 */ /* 0x000fc80003fe0300 */
[----:B0-----:R-:W-:Y:S01]  /*0c20*/  PRMT R24, R0, 0x7610, R24 ;  /* 0x0000761000187816 */ /* 0x001fe20000000018 */
[----:B------:R-:W-:-:S04]  /*0c30*/  @!P0 IMAD.MOV R21, RZ, RZ, R7 ;  /* 0x000000ffff158224 */ /* 0x000fc800078e0207 */
[----:B------:R-:W-:Y:S04]  /*0c40*/  STG.E.U8 desc[UR6][R16.64+0x100], R24 ;  /* 0x0001001810007986 */ /* 0x000fe8000c101106 */
[----:B------:R0:W-:Y:S01]  /*0c50*/  STG.E.U8 desc[UR6][R16.64+0x101], R21 ;  /* 0x0001011510007986 */ /* 0x0001e2000c101106 */
[----:B------:R-:W-:Y:S06]  /*0c60*/  BAR.SYNC.DEFER_BLOCKING 0x0 ;  /* 0x0000000000007b1d */ /* 0x000fec0000010000 */
[----:B-1----:R-:W2:Y:S04]  /*0c70*/  LDG.E.U8 R23, desc[UR6][R12.64+0x2] ;  /* 0x000002060c177981 */ /* 0x002ea8000c1e1100 */
[----:B------:R-:W3:Y:S04]  /*0c80*/  LDG.E.U8 R20, desc[UR6][R14.64+0x100] ;  /* 0x000100060e147981 */ /* 0x000ee8000c1e1100 */
[----:B------:R-:W4:Y:S01]  /*0c90*/  LDG.E.U8 R22, desc[UR6][R14.64+0x102] ;  /* 0x000102060e167981 */ /* 0x000f22000c1e1100 */
[----:B------:R-:W-:-:S02]  /*0ca0*/  VIADD R18, R18, 0x7 ;  /* 0x0000000712127836 */ /* 0x000fc40000000000 */
[----:B0-----:R-:W-:Y:S02]  /*0cb0*/  IMAD.MOV.U32 R21, RZ, RZ, R9 ;  /* 0x000000ffff157224 */ /* 0x001fe400078e0009 */
[----:B------:R-:W-:Y:S01]  /*0cc0*/  IMAD.SHL.U32 R16, R18, 0x80, RZ ;  /* 0x0000008012107824 */ /* 0x000fe200078e00ff */
[-C--:B--2---:R-:W-:Y:S02]  /*0cd0*/  LOP3.LUT R0, R6, R23.reuse, RZ, 0x3c, !PT ;  /* 0x0000001706007212 */ /* 0x084fe400078e3cff */
[----:B------:R-:W-:Y:S02]  /*0ce0*/  LOP3.LUT R2, R8, R23, RZ, 0x3c, !PT ;  /* 0x0000001708027212 */ /* 0x000fe400078e3cff */
[----:B------:R-:W-:Y:S02]  /*0cf0*/  SHF.R.U32.HI R0, RZ, 0x1, R0 ;  /* 0x00000001ff007819 */ /* 0x000fe40000011600 */
[----:B------:R-:W-:Y:S02]  /*0d00*/  SHF.R.U32.HI R2, RZ, 0x1, R2 ;  /* 0x00000001ff027819 */ /* 0x000fe40000011602 */
[----:B------:R-:W-:-:S02]  /*0d10*/  LOP3.LUT R25, R6, 0x1, R23, 0x48, !PT ;  /* 0x0000000106197812 */ /* 0x000fc400078e4817 */
[----:B------:R-:W-:Y:S02]  /*0d20*/  LOP3.LUT R23, R8, 0x1, R23, 0x48, !PT ;  /* 0x0000000108177812 */ /* 0x000fe400078e4817 */
[----:B------:R-:W-:Y:S02]  /*0d30*/  LOP3.LUT R0, R0, 0x1, RZ, 0xc0, !PT ;  /* 0x0000000100007812 */ /* 0x000fe400078ec0ff */
[----:B------:R-:W-:Y:S02]  /*0d40*/  LOP3.LUT R2, R2, 0x1, RZ, 0xc0, !PT ;  /* 0x0000000102027812 */ /* 0x000fe400078ec0ff */
[----:B---3--:R-:W-:Y:S02]  /*0d50*/  IADD3 R0, PT, PT, R0, R20, R25 ;  /* 0x0000001400007210 */ /* 0x008fe40007ffe019 */
[----:B----4-:R-:W-:Y:S01]  /*0d60*/  IADD3 R2, PT, PT, R2, R22, R23 ;  /* 0x0000001602027210 */ /* 0x010fe20007ffe017 */
[----:B------:R-:W-:Y:S01]  /*0d70*/  IMAD.MOV.U32 R23, RZ, RZ, R15 ;  /* 0x000000ffff177224 */ /* 0x000fe200078e000f */
[----:B------:R-:W-:-:S02]  /*0d80*/  PRMT R17, R0, 0x8880, RZ ;  /* 0x0000888000117816 */ /* 0x000fc400000000ff */
[----:B------:R-:W-:Y:S02]  /*0d90*/  PRMT R12, R2, 0x8880, RZ ;  /* 0x00008880020c7816 */ /* 0x000fe400000000ff */
[----:B------:R-:W-:Y:S02]  /*0da0*/  PRMT R0, R0, 0x8880, RZ ;  /* 0x0000888000007816 */ /* 0x000fe400000000ff */
[----:B------:R-:W-:Y:S02]  /*0db0*/  ISETP.GE.AND P0, PT, R17, R12, PT ;  /* 0x0000000c1100720c */ /* 0x000fe40003f06270 */
[----:B------:R-:W-:Y:S02]  /*0dc0*/  LOP3.LUT R17, R16, 0x1f80, RZ, 0xc0, !PT ;  /* 0x00001f8010117812 */ /* 0x000fe400078ec0ff */
[----:B------:R-:W-:Y:S02]  /*0dd0*/  PRMT R2, R2, 0x8880, RZ ;  /* 0x0000888002027816 */ /* 0x000fe400000000ff */
[----:B------:R-:W-:-:S02]  /*0de0*/  IADD3 R16, P1, PT, R10, R17, RZ ;  /* 0x000000110a107210 */ /* 0x000fc40007f3e0ff */
[----:B------:R-:W-:Y:S02]  /*0df0*/  PRMT R0, R0, 0x7710, RZ ;  /* 0x0000771000007816 */ /* 0x000fe400000000ff */
[----:B------:R-:W-:Y:S01]  /*0e00*/  PRMT R2, R2, 0x7710, RZ ;  /* 0x0000771002027816 */ /* 0x000fe200000000ff */
[----:B------:R-:W-:Y:S02]  /*0e10*/  IMAD.X R17, RZ, RZ, R11, P1 ;  /* 0x000000ffff117224 */ /* 0x000fe400008e060b */
[----:B------:R-:W-:Y:S01]  /*0e20*/  @!P0 IMAD.MOV R21, RZ, RZ, R7 ;  /* 0x000000ffff158224 */ /* 0x000fe200078e0207 */
[----:B------:R-:W-:Y:S02]  /*0e30*/  ISETP.NE.AND P0, PT, R18, 0x40, PT ;  /* 0x000000401200780c */ /* 0x000fe40003f05270 */
[----:B------:R-:W-:Y:S02]  /*0e40*/  VIMNMX.S16x2 R0, PT, PT, R0, R2, PT ;  /* 0x0000000200007248 */ /* 0x000fe40003fe0300 */
[----:B------:R0:W-:Y:S04]  /*0e50*/  STG.E.U8 desc[UR6][R16.64+0x1], R21 ;  /* 0x0000011510007986 */ /* 0x0001e8000c101106 */
[----:B------:R0:W-:Y:S01]  /*0e60*/  STG.E.U8 desc[UR6][R16.64], R0 ;  /* 0x0000000010007986 */ /* 0x0001e2000c101106 */
[----:B------:R-:W-:Y:S06]  /*0e70*/  BAR.SYNC.DEFER_BLOCKING 0x0 ;  /* 0x0000000000007b1d */ /* 0x000fec0000010000 */
[----:B------:R-:W-:Y:S05]  /*0e80*/  @P0 BRA `(.L_x_0) ;  /* 0xfffffff8000c0947 */ /* 0x000fea000383ffff */
[----:B------:R-:W-:-:S13]  /*0e90*/  ISETP.NE.AND P0, PT, R3, RZ, PT ;  /* 0x000000ff0300720c */ /* 0x000fda0003f05270 */
[----:B------:R-:W-:Y:S05]  /*0ea0*/  @P0 EXIT ;  /* 0x000000000000094d */ /* 0x000fea0003800000 */
[----:B0-----:R-:W2:Y:S04]  /*0eb0*/  LDG.E.S8 R0, desc[UR6][R46.64] ;  /* 0x000000062e007981 */ /* 0x001ea8000c1e1300 */
[----:B------:R-:W3:Y:S04]  /*0ec0*/  LDG.E.S8 R26, desc[UR6][R46.64+0x2] ;  /* 0x000002062e1a7981 */ /* 0x000ee8000c1e1300 */
[----:B------:R-:W4:Y:S04]  /*0ed0*/  LDG.E.S8 R44, desc[UR6][R46.64+0x4] ;  /* 0x000004062e2c7981 */ /* 0x000f28000c1e1300 */
[----:B------:R-:W5:Y:S04]  /*0ee0*/  LDG.E.S8 R40, desc[UR6][R46.64+0x6] ;  /* 0x000006062e287981 */ /* 0x000f68000c1e1300 */
        /* <DEDUP_REMOVED lines=18> */
[----:B------:R-:W5:Y:S01]  /*1010*/  LDG.E.S8 R42, desc[UR6][R46.64+0x2e] ;  /* 0x00002e062e2a7981 */ /* 0x000f62000c1e1300 */
[----:B--2---:R-:W-:-:S04]  /*1020*/  VIMNMX.S16x2 R0, PT, PT, R0, 0x780078, PT ;  /* 0x0078007800007848 */ /* 0x004fc80003fe0300 */
[C---:B------:R-:W-:Y:S02]  /*1030*/  PRMT R3, R0.reuse, 0x9910, RZ ;  /* 0x0000991000037816 */ /* 0x040fe400000000ff */
[-C--:B---3--:R-:W-:Y:S02]  /*1040*/  VIMNMX.S16x2 R0, PT, PT, R0, R26.reuse, PT ;  /* 0x0000001a00007248 */ /* 0x088fe40003fe0300 */
[----:B------:R-:W-:Y:S02]  /*1050*/  ISETP.GT.AND P4, PT, R3, R26, PT ;  /* 0x0000001a0300720c */ /* 0x000fe40003f84270 */
[----:B------:R-:W2:Y:S01]  /*1060*/  LDG.E.S8 R26, desc[UR6][R46.64+0x2c] ;  /* 0x00002c062e1a7981 */ /* 0x000ea2000c1e1300 */
[C---:B------:R-:W-:Y:S02]  /*1070*/  PRMT R3, R0.reuse, 0x9910, RZ ;  /* 0x0000991000037816 */ /* 0x040fe400000000ff */
[-C--:B----4-:R-:W-:Y:S02]  /*1080*/  VIMNMX.S16x2 R0, PT, PT, R0, R44.reuse, PT ;  /* 0x0000002c00007248 */ /* 0x090fe40003fe0300 */
[----:B------:R-:W-:-:S02]  /*1090*/  ISETP.GT.AND P5, PT, R3, R44, PT ;  /* 0x0000002c0300720c */ /* 0x000fc40003fa4270 */
[C---:B------:R-:W-:Y:S02]  /*10a0*/  PRMT R3, R0.reuse, 0x9910, RZ ;  /* 0x0000991000037816 */ /* 0x040fe400000000ff */
[-C--:B-----5:R-:W-:Y:S02]  /*10b0*/  VIMNMX.S16x2 R0, PT, PT, R0, R40.reuse, PT ;  /* 0x0000002800007248 */ /* 0x0a0fe40003fe0300 */
[----:B------:R-:W-:Y:S02]  /*10c0*/  ISETP.GT.AND P6, PT, R3, R40, PT ;  /* 0x000000280300720c */ /* 0x000fe40003fc4270 */
[C---:B------:R-:W-:Y:S02]  /*10d0*/  PRMT R3, R0.reuse, 0x9910, RZ ;  /* 0x0000991000037816 */ /* 0x040fe400000000ff */
[----:B------:R-:W-:-:S04]  /*10e0*/  VIMNMX.S16x2 R0, PT, PT, R0, R38, PT ;  /* 0x0000002600007248 */ /* 0x000fc80003fe0300 */
[----:B------:R-:W-:-:S04]  /*10f0*/  PRMT R40, R0, 0x7610, R40 ;  /* 0x0000761000287816 */ /* 0x000fc80000000028 */
[----:B------:R-:W-:-:S04]  /*1100*/  VIMNMX.S16x2 R0, PT, PT, R40, R36, PT ;  /* 0x0000002428007248 */ /* 0x000fc80003fe0300 */
[C---:B------:R-:W-:Y:S02]  /*1110*/  PRMT R7, R0.reuse, 0x9910, RZ ;  /* 0x0000991000077816 */ /* 0x040fe400000000ff */
[----:B------:R-:W-:Y:S02]  /*1120*/  VIMNMX.S16x2 R0, PT, PT, R0, R34, PT ;  /* 0x0000002200007248 */ /* 0x000fe40003fe0300 */
[----:B------:R-:W-:Y:S02]  /*1130*/  ISETP.GT.AND P0, PT, R3, R38, PT ;  /* 0x000000260300720c */ /* 0x000fe40003f04270 */
[----:B------:R-:W-:Y:S02]  /*1140*/  PRMT R3, R40, 0x9910, RZ ;  /* 0x0000991028037816 */ /* 0x000fe400000000ff */
[----:B------:R-:W-:Y:S01]  /*1150*/  PRMT R38, R0, 0x7610, R38 ;  /* 0x0000761000267816 */ /* 0x000fe20000000026 */
[----:B------:R-:W3:Y:S01]  /*1160*/  LDG.E.S8 R40, desc[UR6][R46.64+0x30] ;  /* 0x000030062e287981 */ /* 0x000ee2000c1e1300 */
[----:B------:R-:W-:-:S02]  /*1170*/  ISETP.GT.AND P1, PT, R3, R36, PT ;  /* 0x000000240300720c */ /* 0x000fc40003f24270 */
[C---:B------:R-:W-:Y:S01]  /*1180*/  VIMNMX.S16x2 R0, PT, PT, R38.reuse, R32, PT ;  /* 0x0000002026007248 */ /* 0x040fe20003fe0300 */
[----:B------:R-:W4:Y:S01]  /*1190*/  LDG.E.S8 R36, desc[UR6][R46.64+0x32] ;  /* 0x000032062e247981 */ /* 0x000f22000c1e1300 */
[----:B------:R-:W-:Y:S02]  /*11a0*/  ISETP.GT.AND P2, PT, R7, R34, PT ;  /* 0x000000220700720c */ /* 0x000fe40003f44270 */
[----:B------:R-:W-:Y:S01]  /*11b0*/  PRMT R3, R38, 0x9910, RZ ;  /* 0x0000991026037816 */ /* 0x000fe200000000ff */
[----:B------:R-:W5:Y:S01]  /*11c0*/  LDG.E.S8 R34, desc[UR6][R46.64+0x34] ;  /* 0x000034062e227981 */ /* 0x000f62000c1e1300 */
[C---:B------:R-:W-:Y:S02]  /*11d0*/  PRMT R7, R0.reuse, 0x9910, RZ ;  /* 0x0000991000077816 */ /* 0x040fe400000000ff */
[----:B------:R-:W-:Y:S01]  /*11e0*/  VIMNMX.S16x2 R0, PT, PT, R0, R30, PT ;  /* 0x0000001e00007248 */ /* 0x000fe20003fe0300 */
[----:B------:R-:W5:Y:S01]  /*11f0*/  LDG.E.S8 R38, desc[UR6][R46.64+0x56] ;  /* 0x000056062e267981 */ /* 0x000f62000c1e1300 */
[----:B------:R-:W-:-:S02]  /*1200*/  ISETP.GT.AND P3, PT, R3, R32, PT ;  /* 0x000000200300720c */ /* 0x000fc40003f64270 */
[----:B------:R-:W-:Y:S02]  /*1210*/  PRMT R32, R0, 0x7610, R32 ;  /* 0x0000761000207816 */ /* 0x000fe40000000020 */
[----:B------:R-:W-:Y:S02]  /*1220*/  SEL R3, RZ, 0x1, !P4 ;  /* 0x00000001ff037807 */ /* 0x000fe40006000000 */
[----:B------:R-:W-:Y:S02]  /*1230*/  ISETP.GT.AND P4, PT, R7, R30, PT ;  /* 0x0000001e0700720c */ /* 0x000fe40003f84270 */
[C---:B------:R-:W-:Y:S01]  /*1240*/  VIMNMX.S16x2 R0, PT, PT, R32.reuse, R28, PT ;  /* 0x0000001c20007248 */ /* 0x040fe20003fe0300 */
[----:B------:R-:W5:Y:S01]  /*1250*/  LDG.E.S8 R30, desc[UR6][R46.64+0x38] ;  /* 0x000038062e1e7981 */ /* 0x000f62000c1e1300 */
[----:B------:R-:W-:-:S03]  /*1260*/  PRMT R7, R32, 0x9910, RZ ;  /* 0x0000991020077816 */ /* 0x000fc600000000ff */
[----:B------:R-:W5:Y:S01]  /*1270*/  LDG.E.S8 R32, desc[UR6][R46.64+0x36] ;  /* 0x000036062e207981 */ /* 0x000f62000c1e1300 */
[----:B------:R-:W-:Y:S02]  /*1280*/  SEL R3, R3, 0x2, !P5 ;  /* 0x0000000203037807 */ /* 0x000fe40006800000 */
[----:B------:R-:W-:Y:S02]  /*1290*/  ISETP.GT.AND P5, PT, R7, R28, PT ;  /* 0x0000001c0700720c */ /* 0x000fe40003fa4270 */
[----:B------:R-:W5:Y:S01]  /*12a0*/  LDG.E.S8 R28, desc[UR6][R46.64+0x3a] ;  /* 0x00003a062e1c7981 */ /* 0x000f62000c1e1300 */
[C---:B------:R-:W-:Y:S02]  /*12b0*/  PRMT R7, R0.reuse, 0x9910, RZ ;  /* 0x0000991000077816 */ /* 0x040fe400000000ff */
[----:B------:R-:W-:Y:S02]  /*12c0*/  VIMNMX.S16x2 R0, PT, PT, R0, R24, PT ;  /* 0x0000001800007248 */ /* 0x000fe40003fe0300 */
[----:B------:R-:W-:-:S02]  /*12d0*/  SEL R3, R3, 0x3, !P6 ;  /* 0x0000000303037807 */ /* 0x000fc40007000000 */
[----:B------:R-:W-:Y:S02]  /*12e0*/  ISETP.GT.AND P6, PT, R7, R24, PT ;  /* 0x000000180700720c */ /* 0x000fe40003fc4270 */
[C---:B------:R-:W-:Y:S01]  /*12f0*/  PRMT R7, R0.reuse, 0x9910, RZ ;  /* 0x0000991000077816 */ /* 0x040fe200000000ff */
[----:B------:R-:W5:Y:S01]  /*1300*/  LDG.E.S8 R24, desc[UR6][R46.64+0x3c] ;  /* 0x00003c062e187981 */ /* 0x000f62000c1e1300 */
[-C--:B------:R-:W-:Y:S02]  /*1310*/  VIMNMX.S16x2 R0, PT, PT, R0, R22.reuse, PT ;  /* 0x0000001600007248 */ /* 0x080fe40003fe0300 */
[----:B------:R-:W-:Y:S02]  /*1320*/  SEL R3, R3, 0x4, !P0 ;  /* 0x0000000403037807 */ /* 0x000fe40004000000 */
[----:B------:R-:W-:Y:S02]  /*1330*/  ISETP.GT.AND P0, PT, R7, R22, PT ;  /* 0x000000160700720c */ /* 0x000fe40003f04270 */
[----:B------:R-:W-:-:S02]  /*1340*/  PRMT R7, R0, 0x9910, RZ ;  /* 0x0000991000077816 */ /* 0x000fc400000000ff */
[----:B------:R-:W-:Y:S02]  /*1350*/  SEL R3, R3, 0x5, !P1 ;  /* 0x0000000503037807 */ /* 0x000fe40004800000 */
[-C--:B------:R-:W-:Y:S02]  /*1360*/  VIMNMX.S16x2 R0, PT, PT, R0, R20.reuse, PT ;  /* 0x0000001400007248 */ /* 0x080fe40003fe0300 */
[----:B------:R-:W-:Y:S02]  /*1370*/  ISETP.GT.AND P1, PT, R7, R20, PT ;  /* 0x000000140700720c */ /* 0x000fe40003f24270 */
[----:B------:R-:W5:Y:S01]  /*1380*/  LDG.E.S8 R20, desc[UR6][R46.64+0x3e] ;  /* 0x00003e062e147981 */ /* 0x000f62000c1e1300 */
[C---:B------:R-:W-:Y:S02]  /*1390*/  PRMT R7, R0.reuse, 0x9910, RZ ;  /* 0x0000991000077816 */ /* 0x040fe400000000ff */
[----:B------:R-:W-:Y:S02]  /*13a0*/  SEL R3, R3, 0x6, !P2 ;  /* 0x0000000603037807 */ /* 0x000fe40005000000 */
[----:B------:R-:W-:-:S02]  /*13b0*/  VIMNMX.S16x2 R0, PT, PT, R0, R18, PT ;  /* 0x0000001200007248 */ /* 0x000fc40003fe0300 */
[----:B------:R-:W-:Y:S02]  /*13c0*/  ISETP.GT.AND P2, PT, R7, R18, PT ;  /* 0x000000120700720c */ /* 0x000fe40003f44270 */
[----:B------:R-:W5:Y:S01]  /*13d0*/  LDG.E.S8 R18, desc[UR6][R46.64+0x40] ;  /* 0x000040062e127981 */ /* 0x000f62000c1e1300 */
[C---:B------:R-:W-:Y:S02]  /*13e0*/  PRMT R7, R0.reuse, 0x9910, RZ ;  /* 0x0000991000077816 */ /* 0x040fe400000000ff */
[-C--:B------:R-:W-:Y:S02]  /*13f0*/  VIMNMX.S16x2 R0, PT, PT, R0, R12.reuse, PT ;  /* 0x0000000c00007248 */ /* 0x080fe40003fe0300 */
[----:B------:R-:W-:Y:S02]  /*1400*/  SEL R3, R3, 0x7, !P3 ;  /* 0x0000000703037807 */ /* 0x000fe40005800000 */
[----:B------:R-:W-:Y:S02]  /*1410*/  ISETP.GT.AND P3, PT, R7, R12, PT ;  /* 0x0000000c0700720c */ /* 0x000fe40003f64270 */
[C---:B------:R-:W-:Y:S01]  /*1420*/  PRMT R7, R0.reuse, 0x9910, RZ ;  /* 0x0000991000077816 */ /* 0x040fe200000000ff */
[----:B------:R-:W5:Y:S01]  /*1430*/  LDG.E.S8 R12, desc[UR6][R46.64+0x42] ;  /* 0x000042062e0c7981 */ /* 0x000f62000c1e1300 */
[----:B------:R-:W-:-:S04]  /*1440*/  VIMNMX.S16x2 R0, PT, PT, R0, R16, PT ;  /* 0x0000001000007248 */ /* 0x000fc80003fe0300 */
[----:B------:R-:W-:Y:S02]  /*1450*/  PRMT R22, R0, 0x7610, R22 ;  /* 0x0000761000167816 */ /* 0x000fe40000000016 */
[----:B------:R-:W-:Y:S02]  /*1460*/  SEL R3, R3, 0x8, !P4 ;  /* 0x0000000803037807 */ /* 0x000fe40006000000 */
[----:B------:R-:W-:Y:S02]  /*1470*/  ISETP.GT.AND P4, PT, R7, R16, PT ;  /* 0x000000100700720c */ /* 0x000fe40003f84270 */
[C---:B------:R-:W-:Y:S01]  /*1480*/  VIMNMX.S16x2 R0, PT, PT, R22.reuse, R14, PT ;  /* 0x0000000e16007248 */ /* 0x040fe20003fe0300 */
[----:B------:R-:W5:Y:S01]  /*1490*/  LDG.E.S8 R16, desc[UR6][R46.64+0x46] ;  /* 0x000046062e107981 */ /* 0x000f62000c1e1300 */
[----:B------:R-:W-:-:S03]  /*14a0*/  PRMT R7, R22, 0x9910, RZ ;  /* 0x0000991016077816 */ /* 0x000fc600000000ff */
[----:B------:R-:W5:Y:S01]  /*14b0*/  LDG.E.S8 R22, desc[UR6][R46.64+0x44] ;  /* 0x000044062e167981 */ /* 0x000f62000c1e1300 */
[----:B------:R-:W-:Y:S02]  /*14c0*/  SEL R3, R3, 0x9, !P5 ;  /* 0x0000000903037807 */ /* 0x000fe40006800000 */
[----:B------:R-:W-:Y:S02]  /*14d0*/  ISETP.GT.AND P5, PT, R7, R14, PT ;  /* 0x0000000e0700720c */ /* 0x000fe40003fa4270 */
[C---:B------:R-:W-:Y:S01]  /*14e0*/  PRMT R7, R0.reuse, 0x9910, RZ ;  /* 0x0000991000077816 */ /* 0x040fe200000000ff */
[----:B------:R-:W5:Y:S01]  /*14f0*/  LDG.E.S8 R14, desc[UR6][R46.64+0x4c] ;  /* 0x00004c062e0e7981 */ /* 0x000f62000c1e1300 */
[----:B------:R-:W-:Y:S02]  /*1500*/  SEL R3, R3, 0xa, !P6 ;  /* 0x0000000a03037807 */ /* 0x000fe40007000000 */
[-C--:B------:R-:W-:Y:S02]  /*1510*/  VIMNMX.S16x2 R0, PT, PT, R0, R10.reuse, PT ;  /* 0x0000000a00007248 */ /* 0x080fe40003fe0300 */
[----:B------:R-:W-:-:S02]  /*1520*/  ISETP.GT.AND P6, PT, R7, R10, PT ;  /* 0x0000000a0700720c */ /* 0x000fc40003fc4270 */
[----:B------:R-:W5:Y:S01]  /*1530*/  LDG.E.S8 R10, desc[UR6][R46.64+0x48] ;  /* 0x000048062e0a7981 */ /* 0x000f62000c1e1300 */
[C---:B------:R-:W-:Y:S02]  /*1540*/  PRMT R7, R0.reuse, 0x9910, RZ ;  /* 0x0000991000077816 */ /* 0x040fe400000000ff */
[----:B------:R-:W-:Y:S02]  /*1550*/  SEL R3, R3, 0xb, !P0 ;  /* 0x0000000b03037807 */ /* 0x000fe40004000000 */
[-C--:B------:R-:W-:Y:S02]  /*1560*/  VIMNMX.S16x2 R0, PT, PT, R0, R4.reuse, PT ;  /* 0x0000000400007248 */ /* 0x080fe40003fe0300 */
[----:B------:R-:W-:Y:S02]  /*1570*/  ISETP.GT.AND P0, PT, R7, R4, PT ;  /* 0x000000040700720c */ /* 0x000fe40003f04270 */
[----:B------:R-:W5:Y:S01]  /*1580*/  LDG.E.S8 R4, desc[UR6][R46.64+0x4a] ;  /* 0x00004a062e047981 */ /* 0x000f62000c1e1300 */
[----:B------:R-:W-:-:S02]  /*1590*/  PRMT R7, R0, 0x9910, RZ ;  /* 0x0000991000077816 */ /* 0x000fc400000000ff */
[----:B------:R-:W-:Y:S02]  /*15a0*/  SEL R3, R3, 0xc, !P1 ;  /* 0x0000000c03037807 */ /* 0x000fe40004800000 */
[-C--:B------:R-:W-:Y:S02]  /*15b0*/  VIMNMX.S16x2 R0, PT, PT, R0, R8.reuse, PT ;  /* 0x0000000800007248 */ /* 0x080fe40003fe0300 */
[----:B------:R-:W-:Y:S02]  /*15c0*/  ISETP.GT.AND P1, PT, R7, R8, PT ;  /* 0x000000080700720c */ /* 0x000fe40003f24270 */
[----:B------:R-:W5:Y:S01]  /*15d0*/  LDG.E.S8 R8, desc[UR6][R46.64+0x4e] ;  /* 0x00004e062e087981 */ /* 0x000f62000c1e1300 */
[----:B------:R-:W-:Y:S02]  /*15e0*/  PRMT R7, R0, 0x9910, RZ ;  /* 0x0000991000077816 */ /* 0x000fe400000000ff */
[----:B------:R-:W-:Y:S02]  /*15f0*/  SEL R3, R3, 0xd, !P2 ;  /* 0x0000000d03037807 */ /* 0x000fe40005000000 */
[----:B------:R-:W-:-:S02]  /*1600*/  ISETP.GT.AND P2, PT, R7, R6, PT ;  /* 0x000000060700720c */ /* 0x000fc40003f44270 */
[----:B------:R-:W-:Y:S02]  /*1610*/  VIMNMX.S16x2 R0, PT, PT, R0, R6, PT ;  /* 0x0000000600007248 */ /* 0x000fe40003fe0300 */
[----:B------:R-:W5:Y:S02]  /*1620*/  LDG.E.S8 R6, desc[UR6][R46.64+0x50] ;  /* 0x000050062e067981 */ /* 0x000f64000c1e1300 */
[C---:B------:R-:W-:Y:S02]  /*1630*/  PRMT R7, R0.reuse, 0x9910, RZ ;  /* 0x0000991000077816 */ /* 0x040fe400000000ff */
[----:B------:R-:W-:Y:S02]  /*1640*/  SEL R3, R3, 0xe, !P3 ;  /* 0x0000000e03037807 */ /* 0x000fe40005800000 */
[-C--:B------:R-:W-:Y:S02]  /*1650*/  ISETP.GT.AND P3, PT, R7, R2.reuse, PT ;  /* 0x000000020700720c */ /* 0x080fe40003f64270 */
[----:B------:R-:W-:-:S02]  /*1660*/  VIMNMX.S16x2 R0, PT, PT, R0, R2, PT ;  /* 0x0000000200007248 */ /* 0x000fc40003fe0300 */
[----:B------:R-:W5:Y:S02]  /*1670*/  LDG.E.S8 R2, desc[UR6][R46.64+0x52] ;  /* 0x000052062e027981 */ /* 0x000f64000c1e1300 */
[C---:B------:R-:W-:Y:S02]  /*1680*/  PRMT R7, R0.reuse, 0x9910, RZ ;  /* 0x0000991000077816 */ /* 0x040fe400000000ff */
[----:B------:R-:W-:Y:S02]  /*1690*/  SEL R3, R3, 0xf, !P4 ;  /* 0x0000000f03037807 */ /* 0x000fe40006000000 */
[-C--:B--2---:R-:W-:Y:S02]  /*16a0*/  ISETP.GT.AND P4, PT, R7, R26.reuse, PT ;  /* 0x0000001a0700720c */ /* 0x084fe40003f84270 */
[----:B------:R-:W-:Y:S02]  /*16b0*/  VIMNMX.S16x2 R0, PT, PT, R0, R26, PT ;  /* 0x0000001a00007248 */ /* 0x000fe40003fe0300 */
[----:B------:R-:W2:Y:S02]  /*16c0*/  LDG.E.S8 R26, desc[UR6][R46.64+0x54] ;  /* 0x000054062e1a7981 */ /* 0x000ea4000c1e1300 */
[----:B------:R-:W-:-:S02]  /*16d0*/  PRMT R7, R0, 0x9910, RZ ;  /* 0x0000991000077816 */ /* 0x000fc400000000ff */
[-C--:B------:R-:W-:Y:S02]  /*16e0*/  VIMNMX.S16x2 R0, PT, PT, R0, R42.reuse, PT ;  /* 0x0000002a00007248 */ /* 0x080fe40003fe0300 */
[----:B------:R-:W-:Y:S02]  /*16f0*/  SEL R3, R3, 0x10, !P5 ;  /* 0x0000001003037807 */ /* 0x000fe40006800000 */
[----:B------:R-:W-:Y:S02]  /*1700*/  ISETP.GT.AND P5, PT, R7, R42, PT ;  /* 0x0000002a0700720c */ /* 0x000fe40003fa4270 */
[----:B------:R-:W-:Y:S02]  /*1710*/  PRMT R7, R0, 0x9910, RZ ;  /* 0x0000991000077816 */ /* 0x000fe400000000ff */
[----:B------:R-:W-:-:S04]  /*1720*/  SEL R3, R3, 0x11, !P6 ;  /* 0x0000001103037807 */ /* 0x000fc80007000000 */
[----:B------:R-:W-:Y:S02]  /*1730*/  SEL R3, R3, 0x12, !P0 ;  /* 0x0000001203037807 */ /* 0x000fe40004000000 */
[-C--:B---3--:R-:W-:Y:S02]  /*1740*/  VIMNMX.S16x2 R0, PT, PT, R0, R40.reuse, PT ;  /* 0x0000002800007248 */ /* 0x088fe40003fe0300 */
[----:B------:R-:W-:Y:S02]  /*1750*/  ISETP.GT.AND P6, PT, R7, R40, PT ;  /* 0x000000280700720c */ /* 0x000fe40003fc4270 */
[C---:B------:R-:W-:Y:S02]  /*1760*/  PRMT R7, R0.reuse, 0x9910, RZ ;  /* 0x0000991000077816 */ /* 0x040fe400000000ff */
[----:B----4-:R-:W-:-:S04]  /*1770*/  VIMNMX.S16x2 R0, PT, PT, R0, R36, PT ;  /* 0x0000002400007248 */ /* 0x010fc80003fe0300 */
[----:B------:R-:W-:-:S04]  /*1780*/  PRMT R40, R0, 0x7610, R40 ;  /* 0x0000761000287816 */ /* 0x000fc80000000028 */
[C---:B-----5:R-:W-:Y:S02]  /*1790*/  VIMNMX.S16x2 R0, PT, PT, R40.reuse, R34, PT ;  /* 0x0000002228007248 */ /* 0x060fe40003fe0300 */
[----:B------:R-:W-:Y:S02]  /*17a0*/  ISETP.GT.AND P0, PT, R7, R36, PT ;  /* 0x000000240700720c */ /* 0x000fe40003f04270 */
[----:B------:R-:W-:Y:S01]  /*17b0*/  PRMT R7, R40, 0x9910, RZ ;  /* 0x0000991028077816 */ /* 0x000fe200000000ff */
[----:B------:R-:W3:Y:S01]  /*17c0*/  LDG.E.S8 R36, desc[UR6][R46.64+0x58] ;  /* 0x000058062e247981 */ /* 0x000ee2000c1e1300 */
[----:B------:R-:W-:Y:S02]  /*17d0*/  PRMT R9, R0, 0x9910, RZ ;  /* 0x0000991000097816 */ /* 0x000fe400000000ff */
[----:B------:R-:W-:Y:S02]  /*17e0*/  SEL R3, R3, 0x13, !P1 ;  /* 0x0000001303037807 */ /* 0x000fe40004800000 */
[----:B------:R-:W-:-:S02]  /*17f0*/  ISETP.GT.AND P1, PT, R7, R34, PT ;  /* 0x000000220700720c */ /* 0x000fc40003f24270 */
[----:B------:R-:W-:Y:S01]  /*1800*/  VIMNMX.S16x2 R0, PT, PT, R0, R32, PT ;  /* 0x0000002000007248 */ /* 0x000fe20003fe0300 */
[----:B------:R-:W-:-:S03]  /*1810*/  IMAD.MOV.U32 R7, RZ, RZ, R9 ;  /* 0x000000ffff077224 */ /* 0x000fc600078e0009 */
[----:B------:R-:W-:Y:S02]  /*1820*/  PRMT R34, R0, 0x7610, R34 ;  /* 0x0000761000227816 */ /* 0x000fe40000000022 */
[----:B------:R-:W-:Y:S02]  /*1830*/  SEL R3, R3, 0x14, !P2 ;  /* 0x0000001403037807 */ /* 0x000fe40005000000 */
[----:B------:R-:W-:Y:S02]  /*1840*/  ISETP.GT.AND P2, PT, R7, R32, PT ;  /* 0x000000200700720c */ /* 0x000fe40003f44270 */
[C---:B------:R-:W-:Y:S02]  /*1850*/  VIMNMX.S16x2 R0, PT, PT, R34.reuse, R30, PT ;  /* 0x0000001e22007248 */ /* 0x040fe40003fe0300 */
[----:B------:R-:W-:Y:S02]  /*1860*/  PRMT R7, R34, 0x9910, RZ ;  /* 0x0000991022077816 */ /* 0x000fe400000000ff */
[----:B------:R-:W4:Y:S01]  /*1870*/  LDG.E.S8 R34, desc[UR6][R46.64+0x5a] ;  /* 0x00005a062e227981 */ /* 0x000f22000c1e1300 */
[----:B------:R-:W-:-:S02]  /*1880*/  PRMT R32, R0, 0x7610, R32 ;  /* 0x0000761000207816 */ /* 0x000fc40000000020 */
[----:B------:R-:W-:Y:S02]  /*1890*/  SEL R3, R3, 0x15, !P3 ;  /* 0x0000001503037807 */ /* 0x000fe40005800000 */
[----:B------:R-:W-:Y:S02]  /*18a0*/  ISETP.GT.AND P3, PT, R7, R30, PT ;  /* 0x0000001e0700720c */ /* 0x000fe40003f64270 */
[C---:B------:R-:W-:Y:S01]  /*18b0*/  VIMNMX.S16x2 R0, PT, PT, R32.reuse, R28, PT ;  /* 0x0000001c20007248 */ /* 0x040fe20003fe0300 */
[----:B------:R-:W5:Y:S01]  /*18c0*/  LDG.E.S8 R30, desc[UR6][R46.64+0x5e] ;  /* 0x00005e062e1e7981 */ /* 0x000f62000c1e1300 */
[----:B------:R-:W-:-:S03]  /*18d0*/  PRMT R7, R32, 0x9910, RZ ;  /* 0x0000991020077816 */ /* 0x000fc600000000ff */
[----:B------:R-:W5:Y:S01]  /*18e0*/  LDG.E.S8 R32, desc[UR6][R46.64+0x5c] ;  /* 0x00005c062e207981 */ /* 0x000f62000c1e1300 */
[C---:B------:R-:W-:Y:S02]  /*18f0*/  PRMT R9, R0.reuse, 0x9910, RZ ;  /* 0x0000991000097816 */ /* 0x040fe400000000ff */
[----:B------:R-:W-:Y:S02]  /*1900*/  VIMNMX.S16x2 R0, PT, PT, R0, R24, PT ;  /* 0x0000001800007248 */ /* 0x000fe40003fe0300 */
[----:B------:R-:W-:Y:S02]  /*1910*/  SEL R3, R3, 0x16, !P4 ;  /* 0x0000001603037807 */ /* 0x000fe40006000000 */
[----:B------:R-:W-:Y:S01]  /*1920*/  ISETP.GT.AND P4, PT, R7, R28, PT ;  /* 0x0000001c0700720c */ /* 0x000fe20003f84270 */
[----:B------:R-:W-:Y:S01]  /*1930*/  IMAD.MOV.U32 R7, RZ, RZ, R9 ;  /* 0x000000ffff077224 */ /* 0x000fe200078e0009 */
[----:B------:R-:W-:Y:S02]  /*1940*/  PRMT R28, R0, 0x7610, R28 ;  /* 0x00007610001c7816 */ /* 0x000fe4000000001c */
[----:B------:R-:W-:-:S02]  /*1950*/  SEL R3, R3, 0x17, !P5 ;  /* 0x0000001703037807 */ /* 0x000fc40006800000 */
[----:B------:R-:W-:Y:S02]  /*1960*/  ISETP.GT.AND P5, PT, R7, R24, PT ;  /* 0x000000180700720c */ /* 0x000fe40003fa4270 */
[CC--:B------:R-:W-:Y:S02]  /*1970*/  VIMNMX.S16x2 R0, PT, PT, R28.reuse, R20.reuse, PT ;  /* 0x000000141c007248 */ /* 0x0c0fe40003fe0300 */
[----:B------:R-:W-:Y:S02]  /*1980*/  PRMT R7, R28, 0x9910, RZ ;  /* 0x000099101c077816 */ /* 0x000fe400000000ff */
[----:B------:R-:W5:Y:S01]  /*1990*/  LDG.E.S8 R28, desc[UR6][R46.64+0x60] ;  /* 0x000060062e1c7981 */ /* 0x000f62000c1e1300 */
[----:B------:R-:W-:Y:S02]  /*19a0*/  PRMT R24, R0, 0x7610, R24 ;  /* 0x0000761000187816 */ /* 0x000fe40000000018 */
[----:B------:R-:W-:Y:S02]  /*19b0*/  SEL R3, R3, 0x18, !P6 ;  /* 0x0000001803037807 */ /* 0x000fe40007000000 */
[----:B------:R-:W-:-:S02]  /*19c0*/  ISETP.GT.AND P6, PT, R7, R20, PT ;  /* 0x000000140700720c */ /* 0x000fc40003fc4270 */
[----:B------:R-:W5:Y:S01]  /*19d0*/  LDG.E.S8 R20, desc[UR6][R46.64+0x62] ;  /* 0x000062062e147981 */ /* 0x000f62000c1e1300 */
[CC--:B------:R-:W-:Y:S02]  /*19e0*/  VIMNMX.S16x2 R0, PT, PT, R24.reuse, R18.reuse, PT ;  /* 0x0000001218007248 */ /* 0x0c0fe40003fe0300 */
[----:B------:R-:W-:Y:S02]  /*19f0*/  PRMT R7, R24, 0x9910, RZ ;  /* 0x0000991018077816 */ /* 0x000fe400000000ff */
[----:B------:R-:W-:Y:S01]  /*1a00*/  PRMT R9, R0, 0x9910, RZ ;  /* 0x0000991000097816 */ /* 0x000fe200000000ff */
[----:B------:R-:W5:Y:S01]  /*1a10*/  LDG.E.S8 R24, desc[UR6][R46.64+0x68] ;  /* 0x000068062e187981 */ /* 0x000f62000c1e1300 */
[----:B------:R-:W-:Y:S02]  /*1a20*/  SEL R3, R3, 0x19, !P0 ;  /* 0x0000001903037807 */ /* 0x000fe40004000000 */
[----:B------:R-:W-:Y:S02]  /*1a30*/  ISETP.GT.AND P0, PT, R7, R18, PT ;  /* 0x000000120700720c */ /* 0x000fe40003f04270 */
[----:B------:R-:W5:Y:S01]  /*1a40*/  LDG.E.S8 R18, desc[UR6][R46.64+0x64] ;  /* 0x000064062e127981 */ /* 0x000f62000c1e1300 */
[----:B------:R-:W-:Y:S01]  /*1a50*/  IMAD.MOV.U32 R7, RZ, RZ, R9 ;  /* 0x000000ffff077224 */ /* 0x000fe200078e0009 */
[----:B------:R-:W-:-:S02]  /*1a60*/  SEL R3, R3, 0x1a, !P1 ;  /* 0x0000001a03037807 */ /* 0x000fc40004800000 */
[-C--:B------:R-:W-:Y:S02]  /*1a70*/  VIMNMX.S16x2 R0, PT, PT, R0, R12.reuse, PT ;  /* 0x0000000c00007248 */ /* 0x080fe40003fe0300 */
[----:B------:R-:W-:Y:S02]  /*1a80*/  ISETP.GT.AND P1, PT, R7, R12, PT ;  /* 0x0000000c0700720c */ /* 0x000fe40003f24270 */
[----:B------:R-:W5:Y:S01]  /*1a90*/  LDG.E.S8 R12, desc[UR6][R46.64+0x66] ;  /* 0x000066062e0c7981 */ /* 0x000f62000c1e1300 */
[C---:B------:R-:W-:Y:S02]  /*1aa0*/  PRMT R7, R0.reuse, 0x9910, RZ ;  /* 0x0000991000077816 */ /* 0x040fe400000000ff */
[-C--:B------:R-:W-:Y:S02]  /*1ab0*/  VIMNMX.S16x2 R0, PT, PT, R0, R22.reuse, PT ;  /* 0x0000001600007248 */ /* 0x080fe40003fe0300 */
[----:B------:R-:W-:Y:S02]  /*1ac0*/  SEL R3, R3, 0x1b, !P2 ;  /* 0x0000001b03037807 */ /* 0x000fe40005000000 */
[----:B------:R-:W-:-:S02]  /*1ad0*/  ISETP.GT.AND P2, PT, R7, R22, PT ;  /* 0x000000160700720c */ /* 0x000fc40003f44270 */
[C---:B------:R-:W-:Y:S01]  /*1ae0*/  PRMT R7, R0.reuse, 0x9910, RZ ;  /* 0x0000991000077816 */ /* 0x040fe200000000ff */
[----:B------:R-:W5:Y:S01]  /*1af0*/  LDG.E.S8 R22, desc[UR6][R46.64+0x6a] ;  /* 0x00006a062e167981 */ /* 0x000f62000c1e1300 */
[-C--:B------:R-:W-:Y:S02]  /*1b00*/  VIMNMX.S16x2 R0, PT, PT, R0, R16.reuse, PT ;  /* 0x0000001000007248 */ /* 0x080fe40003fe0300 */
[----:B------:R-:W-:Y:S02]  /*1b10*/  SEL R3, R3, 0x1c, !P3 ;  /* 0x0000001c03037807 */ /* 0x000fe40005800000 */
[----:B------:R-:W-:Y:S02]  /*1b20*/  ISETP.GT.AND P3, PT, R7, R16, PT ;  /* 0x000000100700720c */ /* 0x000fe40003f64270 */
[----:B------:R-:W-:Y:S01]  /*1b30*/  PRMT R7, R0, 0x9910, RZ ;  /* 0x0000991000077816 */ /* 0x000fe200000000ff */
[----:B------:R-:W5:Y:S01]  /*1b40*/  LDG.E.S8 R16, desc[UR6][R46.64+0x70] ;  /* 0x000070062e107981 */ /* 0x000f62000c1e1300 */
[----:B------:R-:W-:-:S02]  /*1b50*/  SEL R3, R3, 0x1d, !P4 ;  /* 0x0000001d03037807 */ /* 0x000fc40006000000 */
[-C--:B------:R-:W-:Y:S02]  /*1b60*/  VIMNMX.S16x2 R0, PT, PT, R0, R10.reuse, PT ;  /* 0x0000000a00007248 */ /* 0x080fe40003fe0300 */
[----:B------:R-:W-:Y:S02]  /*1b70*/  ISETP.GT.AND P4, PT, R7, R10, PT ;  /* 0x0000000a0700720c */ /* 0x000fe40003f84270 */
[----:B------:R-:W5:Y:S01]  /*1b80*/  LDG.E.S8 R10, desc[UR6][R46.64+0x6c] ;  /* 0x00006c062e0a7981 */ /* 0x000f62000c1e1300 */
[C---:B------:R-:W-:Y:S02]  /*1b90*/  PRMT R7, R0.reuse, 0x9910, RZ ;  /* 0x0000991000077816 */ /* 0x040fe400000000ff */
[----:B------:R-:W-:Y:S02]  /*1ba0*/  SEL R3, R3, 0x1e, !P5 ;  /* 0x0000001e03037807 */ /* 0x000fe40006800000 */
[-C--:B------:R-:W-:Y:S02]  /*1bb0*/  VIMNMX.S16x2 R0, PT, PT, R0, R4.reuse, PT ;  /* 0x0000000400007248 */ /* 0x080fe40003fe0300 */
[----:B------:R-:W-:-:S02]  /*1bc0*/  ISETP.GT.AND P5, PT, R7, R4, PT ;  /* 0x000000040700720c */ /* 0x000fc40003fa4270 */
[----:B------:R-:W5:Y:S01]  /*1bd0*/  LDG.E.S8 R4, desc[UR6][R46.64+0x6e] ;  /* 0x00006e062e047981 */ /* 0x000f62000c1e1300 */
[C---:B------:R-:W-:Y:S02]  /*1be0*/  PRMT R7, R0.reuse, 0x9910, RZ ;  /* 0x0000991000077816 */ /* 0x040fe400000000ff */
        /* <DEDUP_REMOVED lines=10> */
[----:B------:R-:W-:Y:S02]  /*1c90*/  VIMNMX.S16x2 R0, PT, PT, R0, R6, PT ;  /* 0x0000000600007248 */ /* 0x000fe40003fe0300 */
[----:B------:R-:W-:Y:S02]  /*1ca0*/  SEL R3, R3, 0x21, !P1 ;  /* 0x0000002103037807 */ /* 0x000fe40004800000 */
[----:B------:R-:W-:-:S02]  /*1cb0*/  PRMT R40, R0, 0x7610, R40 ;  /* 0x0000761000287816 */ /* 0x000fc40000000028 */
[----:B------:R-:W-:Y:S01]  /*1cc0*/  ISETP.GT.AND P1, PT, R7, R6, PT ;  /* 0x000000060700720c */ /* 0x000fe20003f24270 */
[----:B------:R-:W5:Y:S01]  /*1cd0*/  LDG.E.S8 R0, desc[UR6][R46.64+0x76] ;  /* 0x000076062e007981 */ /* 0x000f62000c1e1300 */
[C---:B------:R-:W-:Y:S02]  /*1ce0*/  PRMT R7, R40.reuse, 0x9910, RZ ;  /* 0x0000991028077816 */ /* 0x040fe400000000ff */
[----:B------:R-:W-:Y:S01]  /*1cf0*/  SEL R3, R3, 0x22, !P2 ;  /* 0x0000002203037807 */ /* 0x000fe20005000000 */
[----:B------:R-:W5:Y:S01]  /*1d00*/  LDG.E.S8 R6, desc[UR6][R46.64+0x78] ;  /* 0x000078062e067981 */ /* 0x000f62000c1e1300 */
[-C--:B------:R-:W-:Y:S02]  /*1d10*/  ISETP.GT.AND P2, PT, R7, R2.reuse, PT ;  /* 0x000000020700720c */ /* 0x080fe40003f44270 */
[----:B------:R-:W-:-:S04]  /*1d20*/  VIMNMX.S16x2 R2, PT, PT, R40, R2, PT ;  /* 0x0000000228027248 */ /* 0x000fc80003fe0300 */
[----:B------:R-:W-:Y:S02]  /*1d30*/  PRMT R40, R2, 0x7610, R40 ;  /* 0x0000761002287816 */ /* 0x000fe40000000028 */
[----:B------:R-:W5:Y:S02]  /*1d40*/  LDG.E.S8 R2, desc[UR6][R46.64+0x7a] ;  /* 0x00007a062e027981 */ /* 0x000f64000c1e1300 */
[C---:B------:R-:W-:Y:S02]  /*1d50*/  PRMT R9, R40.reuse, 0x9910, RZ ;  /* 0x0000991028097816 */ /* 0x040fe400000000ff */
[----:B------:R-:W-:Y:S02]  /*1d60*/  SEL R7, R3, 0x23, !P3 ;  /* 0x0000002303077807 */ /* 0x000fe40005800000 */
[-C--:B--2---:R-:W-:Y:S02]  /*1d70*/  ISETP.GT.AND P3, PT, R9, R26.reuse, PT ;  /* 0x0000001a0900720c */ /* 0x084fe40003f64270 */
[----:B------:R-:W-:-:S02]  /*1d80*/  VIMNMX.S16x2 R3, PT, PT, R40, R26, PT ;  /* 0x0000001a28037248 */ /* 0x000fc40003fe0300 */
[----:B------:R-:W2:Y:S01]  /*1d90*/  LDG.E.S8 R26, desc[UR6][R46.64+0x7c] ;  /* 0x00007c062e1a7981 */ /* 0x000ea2000c1e1300 */
[----:B------:R-:W-:-:S03]  /*1da0*/  SEL R9, R7, 0x24, !P4 ;  /* 0x0000002407097807 */ /* 0x000fc60006000000 */
[----:B------:R-:W2:Y:S01]  /*1db0*/  LDG.E.S8 R7, desc[UR6][R46.64+0x7e] ;  /* 0x00007e062e077981 */ /* 0x000ea2000c1e1300 */
[----:B------:R-:W-:-:S04]  /*1dc0*/  PRMT R40, R3, 0x7610, R40 ;  /* 0x0000761003287816 */ /* 0x000fc80000000028 */
[----:B------:R-:W-:-:S04]  /*1dd0*/  PRMT R3, R40, 0x9910, RZ ;  /* 0x0000991028037816 */ /* 0x000fc800000000ff */
[-C--:B------:R-:W-:Y:S02]  /*1de0*/  ISETP.GT.AND P4, PT, R3, R38.reuse, PT ;  /* 0x000000260300720c */ /* 0x080fe40003f84270 */
[----:B------:R-:W-:-:S04]  /*1df0*/  VIMNMX.S16x2 R3, PT, PT, R40, R38, PT ;  /* 0x0000002628037248 */ /* 0x000fc80003fe0300 */
[----:B------:R-:W-:-:S04]  /*1e00*/  PRMT R38, R3, 0x7610, R38 ;  /* 0x0000761003267816 */ /* 0x000fc80000000026 */
[C---:B------:R-:W-:Y:S02]  /*1e10*/  PRMT R11, R38.reuse, 0x9910, RZ ;  /* 0x00009910260b7816 */ /* 0x040fe400000000ff */
[----:B------:R-:W-:Y:S02]  /*1e20*/  SEL R9, R9, 0x25, !P5 ;  /* 0x0000002509097807 */ /* 0x000fe40006800000 */
[-C--:B---3--:R-:W-:Y:S02]  /*1e30*/  VIMNMX.S16x2 R3, PT, PT, R38, R36.reuse, PT ;  /* 0x0000002426037248 */ /* 0x088fe40003fe0300 */
[----:B------:R-:W-:Y:S02]  /*1e40*/  ISETP.GT.AND P5, PT, R11, R36, PT ;  /* 0x000000240b00720c */ /* 0x000fe40003fa4270 */
[----:B------:R-:W-:-:S04]  /*1e50*/  PRMT R36, R3, 0x7610, R36 ;  /* 0x0000761003247816 */ /* 0x000fc80000000024 */
[C---:B------:R-:W-:Y:S02]  /*1e60*/  PRMT R11, R36.reuse, 0x9910, RZ ;  /* 0x00009910240b7816 */ /* 0x040fe400000000ff */
[----:B----4-:R-:W-:-:S04]  /*1e70*/  VIMNMX.S16x2 R3, PT, PT, R36, R34, PT ;  /* 0x0000002224037248 */ /* 0x010fc80003fe0300 */
[----:B------:R-:W-:-:S04]  /*1e80*/  PRMT R36, R3, 0x7610, R36 ;  /* 0x0000761003247816 */ /* 0x000fc80000000024 */
[----:B-----5:R-:W-:-:S04]  /*1e90*/  VIMNMX.S16x2 R3, PT, PT, R36, R32, PT ;  /* 0x0000002024037248 */ /* 0x020fc80003fe0300 */
[----:B------:R-:W-:Y:S02]  /*1ea0*/  PRMT R38, R3, 0x7610, R38 ;  /* 0x0000761003267816 */ /* 0x000fe40000000026 */
[----:B------:R-:W-:Y:S02]  /*1eb0*/  SEL R9, R9, 0x26, !P6 ;  /* 0x0000002609097807 */ /* 0x000fe40007000000 */
[----:B------:R-:W-:Y:S02]  /*1ec0*/  VIMNMX.S16x2 R3, PT, PT, R38, R30, PT ;  /* 0x0000001e26037248 */ /* 0x000fe40003fe0300 */
[----:B------:R-:W-:Y:S02]  /*1ed0*/  ISETP.GT.AND P6, PT, R11, R34, PT ;  /* 0x000000220b00720c */ /* 0x000fe40003fc4270 */
[----:B------:R-:W-:Y:S02]  /*1ee0*/  PRMT R11, R36, 0x9910, RZ ;  /* 0x00009910240b7816 */ /* 0x000fe400000000ff */
[----:B------:R-:W-:-:S04]  /*1ef0*/  PRMT R36, R3, 0x7610, R36 ;  /* 0x0000761003247816 */ /* 0x000fc80000000024 */
[----:B------:R-:W-:-:S04]  /*1f00*/  VIMNMX.S16x2 R3, PT, PT, R36, R28, PT ;  /* 0x0000001c24037248 */ /* 0x000fc80003fe0300 */
[----:B------:R-:W-:Y:S02]  /*1f10*/  PRMT R34, R3, 0x7610, R34 ;  /* 0x0000761003227816 */ /* 0x000fe40000000022 */
[----:B------:R-:W-:Y:S02]  /*1f20*/  SEL R9, R9, 0x27, !P0 ;  /* 0x0000002709097807 */ /* 0x000fe40004000000 */
[----:B------:R-:W-:Y:S02]  /*1f30*/  VIMNMX.S16x2 R3, PT, PT, R34, R20, PT ;  /* 0x0000001422037248 */ /* 0x000fe40003fe0300 */
[----:B------:R-:W-:Y:S02]  /*1f40*/  ISETP.GT.AND P0, PT, R11, R32, PT ;  /* 0x000000200b00720c */ /* 0x000fe40003f04270 */
[----:B------:R-:W-:Y:S02]  /*1f50*/  PRMT R32, R3, 0x7610, R32 ;  /* 0x0000761003207816 */ /* 0x000fe40000000020 */
[----:B------:R-:W-:-:S02]  /*1f60*/  PRMT R11, R38, 0x9910, RZ ;  /* 0x00009910260b7816 */ /* 0x000fc400000000ff */
[----:B------:R-:W-:Y:S02]  /*1f70*/  SEL R9, R9, 0x28, !P1 ;  /* 0x0000002809097807 */ /* 0x000fe40004800000 */
[----:B------:R-:W-:Y:S02]  /*1f80*/  VIMNMX.S16x2 R3, PT, PT, R32, R18, PT ;  /* 0x0000001220037248 */ /* 0x000fe40003fe0300 */
[----:B------:R-:W-:Y:S02]  /*1f90*/  ISETP.GT.AND P1, PT, R11, R30, PT ;  /* 0x0000001e0b00720c */ /* 0x000fe40003f24270 */
[----:B------:R-:W-:-:S04]  /*1fa0*/  PRMT R30, R3, 0x7610, R30 ;  /* 0x00007610031e7816 */ /* 0x000fc8000000001e */
[----:B------:R-:W-:Y:S02]  /*1fb0*/  VIMNMX.S16x2 R3, PT, PT, R30, R12, PT ;  /* 0x0000000c1e037248 */ /* 0x000fe40003fe0300 */
[----:B------:R-:W-:Y:S02]  /*1fc0*/  PRMT R11, R36, 0x9910, RZ ;  /* 0x00009910240b7816 */ /* 0x000fe400000000ff */
[----:B------:R-:W-:Y:S02]  /*1fd0*/  PRMT R36, R3, 0x7610, R36 ;  /* 0x0000761003247816 */ /* 0x000fe40000000024 */
[----:B------:R-:W-:Y:S02]  /*1fe0*/  SEL R9, R9, 0x29, !P2 ;  /* 0x0000002909097807 */ /* 0x000fe40005000000 */
[----:B------:R-:W-:Y:S02]  /*1ff0*/  VIMNMX.S16x2 R3, PT, PT, R36, R24, PT ;  /* 0x0000001824037248 */ /* 0x000fe40003fe0300 */
[----:B------:R-:W-:-:S02]  /*2000*/  ISETP.GT.AND P2, PT, R11, R28, PT ;  /* 0x0000001c0b00720c */ /* 0x000fc40003f44270 */
[----:B------:R-:W-:Y:S02]  /*2010*/  PRMT R28, R3, 0x7610, R28 ;  /* 0x00007610031c7816 */ /* 0x000fe4000000001c */
[----:B------:R-:W-:Y:S02]  /*2020*/  PRMT R11, R34, 0x9910, RZ ;  /* 0x00009910220b7816 */ /* 0x000fe400000000ff */
[----:B------:R-:W-:Y:S02]  /*2030*/  VIMNMX.S16x2 R3, PT, PT, R28, R22, PT ;  /* 0x000000161c037248 */ /* 0x000fe40003fe0300 */
[----:B------:R-:W-:Y:S02]  /*2040*/  SEL R9, R9, 0x2a, !P3 ;  /* 0x0000002a09097807 */ /* 0x000fe40005800000 */
[----:B------:R-:W-:Y:S02]  /*2050*/  ISETP.GT.AND P3, PT, R11, R20, PT ;  /* 0x000000140b00720c */ /* 0x000fe40003f64270 */
[----:B------:R-:W-:-:S02]  /*2060*/  PRMT R20, R3, 0x7610, R20 ;  /* 0x0000761003147816 */ /* 0x000fc40000000014 */
[----:B------:R-:W-:Y:S02]  /*2070*/  PRMT R11, R32, 0x9910, RZ ;  /* 0x00009910200b7816 */ /* 0x000fe400000000ff */
[----:B------:R-:W-:Y:S02]  /*2080*/  VIMNMX.S16x2 R3, PT, PT, R20, R10, PT ;  /* 0x0000000a14037248 */ /* 0x000fe40003fe0300 */
[----:B------:R-:W-:Y:S02]  /*2090*/  PRMT R13, R30, 0x9910, RZ ;  /* 0x000099101e0d7816 */ /* 0x000fe400000000ff */
[----:B------:R-:W-:Y:S02]  /*20a0*/  SEL R9, R9, 0x2b, !P4 ;  /* 0x0000002b09097807 */ /* 0x000fe40006000000 */
[----:B------:R-:W-:Y:S02]  /*20b0*/  PRMT R30, R3, 0x7610, R30 ;  /* 0x00007610031e7816 */ /* 0x000fe4000000001e */
[----:B------:R-:W-:Y:S01]  /*20c0*/  ISETP.GT.AND P4, PT, R11, R18, PT ;  /* 0x000000120b00720c */ /* 0x000fe20003f84270 */
[----:B------:R-:W-:Y:S01]  /*20d0*/  IMAD.MOV.U32 R11, RZ, RZ, R13 ;  /* 0x000000ffff0b7224 */ /* 0x000fe200078e000d */
[----:B------:R-:W-:-:S02]  /*20e0*/  SEL R9, R9, 0x2c, !P5 ;  /* 0x0000002c09097807 */ /* 0x000fc40006800000 */
[----:B------:R-:W-:Y:S02]  /*20f0*/  VIMNMX.S16x2 R3, PT, PT, R30, R4, PT ;  /* 0x000000041e037248 */ /* 0x000fe40003fe0300 */
[----:B------:R-:W-:Y:S02]  /*2100*/  PRMT R36, R36, 0x9910, RZ ;  /* 0x0000991024247816 */ /* 0x000fe400000000ff */
[----:B------:R-:W-:Y:S02]  /*2110*/  ISETP.GT.AND P5, PT, R11, R12, PT ;  /* 0x0000000c0b00720c */ /* 0x000fe40003fa4270 */
[----:B------:R-:W-:Y:S02]  /*2120*/  SEL R9, R9, 0x2d, !P6 ;  /* 0x0000002d09097807 */ /* 0x000fe40007000000 */
[----:B------:R-:W-:Y:S01]  /*2130*/  PRMT R12, R3, 0x7610, R12 ;  /* 0x00007610030c7816 */ /* 0x000fe2000000000c */
[----:B------:R-:W-:Y:S01]  /*2140*/  IMAD.MOV.U32 R11, RZ, RZ, R36 ;  /* 0x000000ffff0b7224 */ /* 0x000fe200078e0024 */
[----:B------:R-:W-:-:S02]  /*2150*/  SEL R9, R9, 0x2e, !P0 ;  /* 0x0000002e09097807 */ /* 0x000fc40004000000 */
[----:B------:R-:W-:Y:S02]  /*2160*/  PRMT R28, R28, 0x9910, RZ ;  /* 0x000099101c1c7816 */ /* 0x000fe400000000ff */
[----:B------:R-:W-:Y:S02]  /*2170*/  VIMNMX.S16x2 R3, PT, PT, R12, R16, PT ;  /* 0x000000100c037248 */ /* 0x000fe40003fe0300 */
[----:B------:R-:W-:Y:S02]  /*2180*/  SEL R9, R9, 0x2f, !P1 ;  /* 0x0000002f09097807 */ /* 0x000fe40004800000 */
[----:B------:R-:W-:Y:S01]  /*2190*/  ISETP.GT.AND P6, PT, R11, R24, PT ;  /* 0x000000180b00720c */ /* 0x000fe20003fc4270 */
[----:B------:R-:W-:Y:S01]  /*21a0*/  IMAD.MOV.U32 R11, RZ, RZ, R28 ;  /* 0x000000ffff0b7224 */ /* 0x000fe200078e001c */
[----:B------:R-:W-:Y:S02]  /*21b0*/  PRMT R18, R3, 0x7610, R18 ;  /* 0x0000761003127816 */ /* 0x000fe40000000012 */
[----:B------:R-:W-:-:S02]  /*21c0*/  PRMT R3, R20, 0x9910, RZ ;  /* 0x0000991014037816 */ /* 0x000fc400000000ff */
[----:B------:R-:W-:Y:S02]  /*21d0*/  SEL R9, R9, 0x30, !P2 ;  /* 0x0000003009097807 */ /* 0x000fe40005000000 */
[----:B------:R-:W-:Y:S02]  /*21e0*/  VIMNMX.S16x2 R20, PT, PT, R18, R14, PT ;  /* 0x0000000e12147248 */ /* 0x000fe40003fe0300 */
[----:B------:R-:W-:Y:S02]  /*21f0*/  ISETP.GT.AND P0, PT, R11, R22, PT ;  /* 0x000000160b00720c */ /* 0x000fe40003f04270 */
[----:B------:R-:W-:Y:S02]  /*2200*/  PRMT R11, R30, 0x9910, RZ ;  /* 0x000099101e0b7816 */ /* 0x000fe400000000ff */
[----:B------:R-:W-:Y:S02]  /*2210*/  ISETP.GT.AND P1, PT, R3, R10, PT ;  /* 0x0000000a0300720c */ /* 0x000fe40003f24270 */
[----:B------:R-:W-:-:S02]  /*2220*/  SEL R9, R9, 0x31, !P3 ;  /* 0x0000003109097807 */ /* 0x000fc40005800000 */
[----:B------:R-:W-:Y:S02]  /*2230*/  VIMNMX.S16x2 R3, PT, PT, R20, R8, PT ;  /* 0x0000000814037248 */ /* 0x000fe40003fe0300 */
[----:B------:R-:W-:Y:S02]  /*2240*/  PRMT R12, R12, 0x9910, RZ ;  /* 0x000099100c0c7816 */ /* 0x000fe400000000ff */
[----:B------:R-:W-:Y:S02]  /*2250*/  SEL R9, R9, 0x32, !P4 ;  /* 0x0000003209097807 */ /* 0x000fe40006000000 */
[----:B------:R-:W-:Y:S02]  /*2260*/  ISETP.GT.AND P2, PT, R11, R4, PT ;  /* 0x000000040b00720c */ /* 0x000fe40003f44270 */
[----:B------:R-:W-:Y:S01]  /*2270*/  PRMT R4, R3, 0x7610, R4 ;  /* 0x0000761003047816 */ /* 0x000fe20000000004 */
[----:B------:R-:W-:Y:S01]  /*2280*/  IMAD.MOV.U32 R3, RZ, RZ, R12 ;  /* 0x000000ffff037224 */ /* 0x000fe200078e000c */
[----:B------:R-:W-:-:S02]  /*2290*/  PRMT R18, R18, 0x9910, RZ ;  /* 0x0000991012127816 */ /* 0x000fc400000000ff */
[----:B------:R-:W-:Y:S02]  /*22a0*/  SEL R9, R9, 0x33, !P5 ;  /* 0x0000003309097807 */ /* 0x000fe40006800000 */
[----:B------:R-:W-:Y:S01]  /*22b0*/  ISETP.GT.AND P3, PT, R3, R16, PT ;  /* 0x000000100300720c */ /* 0x000fe20003f64270 */
[----:B------:R-:W-:Y:S01]  /*22c0*/  IMAD.MOV.U32 R3, RZ, RZ, R18 ;  /* 0x000000ffff037224 */ /* 0x000fe200078e0012 */
[----:B------:R-:W-:Y:S02]  /*22d0*/  SEL R9, R9, 0x34, !P6 ;  /* 0x0000003409097807 */ /* 0x000fe40007000000 */
[----:B------:R-:W-:Y:S02]  /*22e0*/  PRMT R20, R20, 0x9910, RZ ;  /* 0x0000991014147816 */ /* 0x000fe400000000ff */
[----:B------:R-:W-:Y:S02]  /*22f0*/  VIMNMX.S16x2 R10, PT, PT, R4, R0, PT ;  /* 0x00000000040a7248 */ /* 0x000fe40003fe0300 */
[----:B------:R-:W-:-:S02]  /*2300*/  SEL R9, R9, 0x35, !P0 ;  /* 0x0000003509097807 */ /* 0x000fc40004000000 */
[----:B------:R-:W-:Y:S01]  /*2310*/  ISETP.GT.AND P0, PT, R3, R14, PT ;  /* 0x0000000e0300720c */ /* 0x000fe20003f04270 */
[----:B------:R-:W-:Y:S01]  /*2320*/  IMAD.MOV.U32 R3, RZ, RZ, R20 ;  /* 0x000000ffff037224 */ /* 0x000fe200078e0014 */
        /* <DEDUP_REMOVED lines=9> */
[----:B------:R-:W-:Y:S02]  /*23c0*/  SEL R9, R9, 0x38, !P3 ;  /* 0x0000003809097807 */ /* 0x000fe40005800000 */
[----:B------:R-:W-:Y:S02]  /*23d0*/  ISETP.GT.AND P2, PT, R3, R0, PT ;  /* 0x000000000300720c */ /* 0x000fe40003f44270 */
[----:B------:R-:W-:Y:S01]  /*23e0*/  PRMT R0, R8, 0x7610, R0 ;  /* 0x0000761008007816 */ /* 0x000fe20000000000 */
[----:B------:R-:W-:Y:S01]  /*23f0*/  IMAD.MOV.U32 R3, RZ, RZ, R10 ;  /* 0x000000ffff037224 */ /* 0x000fe200078e000a */
[----:B------:R-:W-:-:S02]  /*2400*/  SEL R9, R9, 0x39, !P0 ;  /* 0x0000003909097807 */ /* 0x000fc40004000000 */
[----:B------:R-:W-:Y:S02]  /*2410*/  PRMT R11, R4, 0x9910, RZ ;  /* 0x00009910040b7816 */ /* 0x000fe400000000ff */
[----:B------:R-:W-:Y:S02]  /*2420*/  SEL R9, R9, 0x3a, !P1 ;  /* 0x0000003a09097807 */ /* 0x000fe40004800000 */
[----:B------:R-:W-:Y:S02]  /*2430*/  ISETP.GT.AND P0, PT, R3, R6, PT ;  /* 0x000000060300720c */ /* 0x000fe40003f04270 */
[----:B------:R-:W-:Y:S02]  /*2440*/  SEL R9, R9, 0x3b, !P2 ;  /* 0x0000003b09097807 */ /* 0x000fe40005000000 */
[----:B------:R-:W-:Y:S02]  /*2450*/  ISETP.GT.AND P1, PT, R11, R2, PT ;  /* 0x000000020b00720c */ /* 0x000fe40003f24270 */
[----:B------:R-:W-:-:S04]  /*2460*/  SEL R9, R9, 0x3c, !P0 ;  /* 0x0000003c09097807 */ /* 0x000fc80004000000 */
[----:B------:R-:W-:Y:S01]  /*2470*/  SEL R9, R9, 0x3d, !P1 ;  /* 0x0000003d09097807 */ /* 0x000fe20004800000 */
[----:B------:R-:W-:Y:S01]  /*2480*/  UMOV UR4, URZ ;  /* 0x000000ff00047c82 */ /* 0x000fe20008000000 */
[C---:B--2---:R-:W-:Y:S02]  /*2490*/  VIMNMX.S16x2 R4, PT, PT, R0.reuse, R26, PT ;  /* 0x0000001a00047248 */ /* 0x044fe40003fe0300 */
[----:B------:R-:W-:Y:S02]  /*24a0*/  PRMT R0, R0, 0x9910, RZ ;  /* 0x0000991000007816 */ /* 0x000fe400000000ff */
[----:B------:R-:W-:-:S04]  /*24b0*/  PRMT R3, R4, 0x7610, R3 ;  /* 0x0000761004037816 */ /* 0x000fc80000000003 */
[----:B------:R-:W-:Y:S01]  /*24c0*/  PRMT R2, R3, 0x9910, RZ ;  /* 0x0000991003027816 */ /* 0x000fe200000000ff */
[----:B------:R-:W-:-:S04]  /*24d0*/  IMAD.MOV.U32 R3, RZ, RZ, R0 ;  /* 0x000000ffff037224 */ /* 0x000fc800078e0000 */
[----:B------:R-:W-:Y:S01]  /*24e0*/  IMAD.MOV.U32 R0, RZ, RZ, R2 ;  /* 0x000000ffff007224 */ /* 0x000fe200078e0002 */
[----:B------:R-:W-:-:S04]  /*24f0*/  ISETP.GT.AND P0, PT, R3, R26, PT ;  /* 0x0000001a0300720c */ /* 0x000fc80003f04270 */
[----:B------:R-:W-:Y:S02]  /*2500*/  ISETP.GT.AND P1, PT, R0, R7, PT ;  /* 0x000000070000720c */ /* 0x000fe40003f24270 */
[----:B------:R-:W-:Y:S01]  /*2510*/  SEL R9, R9, 0x3e, !P0 ;  /* 0x0000003e09097807 */ /* 0x000fe20004000000 */
[----:B------:R-:W-:Y:S01]  /*2520*/  IMAD.MOV.U32 R7, RZ, RZ, RZ ;  /* 0x000000ffff077224 */ /* 0x000fe200078e00ff */
[----:B------:R-:W-:Y:S01]  /*2530*/  LEA R0, R5, 0xffffffff, 0x6 ;  /* 0xffffffff05007811 */ /* 0x000fe200078e30ff */
[----:B------:R-:W-:Y:S01]  /*2540*/  IMAD.MOV.U32 R5, RZ, RZ, 0x3f ;  /* 0x0000003fff057424 */ /* 0x000fe200078e00ff */
[----:B------:R-:W-:-:S07]  /*2550*/  SEL R9, R9, 0x3f, !P1 ;  /* 0x0000003f09097807 */ /* 0x000fce0004800000 */
.L_x_2:
[----:B------:R-:W0:Y:S01]  /*2560*/  LDC.64 R10, c[0x0][0x388] ;  /* 0x0000e200ff0a7b82 */ /* 0x000e220000000a00 */
[----:B------:R-:W-:Y:S01]  /*2570*/  LOP3.LUT R6, R9, 0xffff, RZ, 0xc0, !PT ;  /* 0x0000ffff09067812 */ /* 0x000fe200078ec0ff */
[----:B------:R-:W-:-:S03]  /*2580*/  IMAD.WIDE.U32 R2, R7, 0x80, R46 ;  /* 0x0000008007027825 */ /* 0x000fc600078e002e */
[----:B------:R-:W-:Y:S01]  /*2590*/  SHF.R.U32.HI R6, RZ, 0x5, R6 ;  /* 0x00000005ff067819 */ /* 0x000fe20000011606 */
[----:B------:R-:W-:Y:S01]  /*25a0*/  IMAD.WIDE R2, R9, 0x2, R2 ;  /* 0x0000000209027825 */ /* 0x000fe200078e0202 */
[----:B0-----:R-:W-:-:S04]  /*25b0*/  IADD3 R4, P0, PT, R5, R10, RZ ;  /* 0x0000000a05047210 */ /* 0x001fc80007f1e0ff */
[----:B------:R-:W-:Y:S02]  /*25c0*/  LEA.HI.X.SX32 R5, R5, R11, 0x1, P0 ;  /* 0x0000000b05057211 */ /* 0x000fe400000f0eff */
[----:B------:R-:W-:-:S05]  /*25d0*/  LOP3.LUT R11, R6, 0x1, RZ, 0xc0, !PT ;  /* 0x00000001060b7812 */ /* 0x000fca00078ec0ff */
[----:B------:R0:W-:Y:S04]  /*25e0*/  STG.E.U8 desc[UR6][R4.64], R11 ;  /* 0x0000000b04007986 */ /* 0x0001e8000c101106 */
[----:B------:R0:W5:Y:S01]  /*25f0*/  LDG.E.U8 R3, desc[UR6][R2.64+0x1] ;  /* 0x0000010602037981 */ /* 0x000162000c1e1100 */
[----:B------:R-:W-:Y:S01]  /*2600*/  UIADD3 UR4, UPT, UPT, UR4, 0x1, URZ ;  /* 0x0000000104047890 */ /* 0x000fe2000fffe0ff */
[----:B------:R-:W-:-:S03]  /*2610*/  VIADD R7, R7, 0xffffffff ;  /* 0xffffffff07077836 */ /* 0x000fc60000000000 */
[----:B------:R-:W-:-:S11]  /*2620*/  UISETP.NE.AND UP0, UPT, UR4, 0x40, UPT ;  /* 0x000000400400788c */ /* 0x000fd6000bf05270 */
.L_x_1:
[----:B------:R-:W-:Y:S01]  /*2630*/  ISETP.GE.AND P0, PT, R7, RZ, PT ;  /* 0x000000ff0700720c */ /* 0x000fe20003f06270 */
[----:B0-----:R-:W-:Y:S02]  /*2640*/  IMAD.MOV.U32 R2, RZ, RZ, R7 ;  /* 0x000000ffff027224 */ /* 0x001fe400078e0007 */
[----:B------:R-:W-:-:S10]  /*2650*/  IMAD.MOV.U32 R7, RZ, RZ, 0x3f ;  /* 0x0000003fff077424 */ /* 0x000fd400078e00ff */
[----:B------:R-:W-:Y:S05]  /*2660*/  @!P0 BRA `(.L_x_1) ;  /* 0xfffffffc00f08947 */ /* 0x000fea000383ffff */
[----:B------:R-:W-:Y:S01]  /*2670*/  IMAD.MOV.U32 R7, RZ, RZ, R2 ;  /* 0x000000ffff077224 */ /* 0x000fe200078e0002 */
[----:B-----5:R-:W-:-:S03]  /*2680*/  PRMT R9, R3, 0x8880, RZ ;  /* 0x0000888003097816 */ /* 0x020fc600000000ff */
[----:B------:R-:W-:Y:S01]  /*2690*/  IMAD.IADD R5, R0, 0x1, R7 ;  /* 0x0000000100057824 */ /* 0x000fe200078e0207 */
[----:B------:R-:W-:Y:S06]  /*26a0*/  BRA.U UP0, `(.L_x_2) ;  /* 0xfffffffd00ac7547 */ /* 0x000fec000b83ffff */
[----:B------:R-:W-:Y:S05]  /*26b0*/  EXIT ;  /* 0x000000000000794d */ /* 0x000fea0003800000 */
.L_x_3:
[----:B------:R-:W-:-:S00]  /*26c0*/  BRA `(.L_x_3) ;  /* 0xfffffffc00fc7947 */ /* 0x000fc0000383ffff */
[----:B------:R-:W-:-:S00]  /*26d0*/  NOP ;  /* 0x0000000000007918 */ /* 0x000fc00000000000 */
        /* <DEDUP_REMOVED lines=10> */
.L_x_4:


//--------------------- .nv.shared.reserved.0     --------------------------
	.section	.nv.shared.reserved.0,"aw",@nobits
	.weak		__nv_reservedSMEM_offset_0_alias
	.size		__nv_reservedSMEM_offset_0_alias, 0, 64
	.other		__nv_reservedSMEM_offset_0_alias,@"STO_CUDA_RESERVED_SHARED STV_DEFAULT"
__nv_reservedSMEM_offset_0_alias:
	.zero		0
	.zero		64


//--------------------- .nv.constant0._Z7calc_bmPcS_PA1024_A64_A64_4pm_t --------------------------
	.section	.nv.constant0._Z7calc_bmPcS_PA1024_A64_A64_4pm_t,"a",@progbits
	.sectionflags	@""
	.align	4
.nv.constant0._Z7calc_bmPcS_PA1024_A64_A64_4pm_t:
	.zero		920


//--------------------- SYMBOLS --------------------------

	.type		.nv.reservedSmem.offset0,@object
	.size		.nv.reservedSmem.offset0,0x4
